	.target	sm_103a

	.elftype	@"ET_EXEC"


//--------------------- .note.nv.tkinfo           --------------------------
	.section	.note.nv.tkinfo,"",@"SHT_NOTE"
	.sectionflags	@"SHF_NOTE_NV_TKINFO"
	.tkinfo
        /*0018*/ 	.word	0x00000002
        /*0030*/ 	.string	""
        /*0030*/ 	.string	"ptxas"
        /*0030*/ 	.string	"Cuda compilation tools, release 13.0, V13.0.88"
        /*0030*/ 	.string	"Build cuda_13.0.r13.0/compiler.36424714_0"
        /*0030*/ 	.string	"-arch sm_103a -m 64 "



//--------------------- .note.nv.cuinfo           --------------------------
	.section	.note.nv.cuinfo,"",@"SHT_NOTE"
	.sectionflags	@"SHF_NOTE_NV_CUINFO"
        /*0018*/ 	.short	0x0002
        /*001a*/ 	.short	0x0067
        /*001c*/ 	.short	0x0082
	.zero		2


//--------------------- .nv.info                  --------------------------
	.section	.nv.info,"",@"SHT_CUDA_INFO"
	.align	4


	//----- nvinfo : EIATTR_REGCOUNT
	.align		4
        /*0000*/ 	.byte	0x04, 0x2f
        /*0002*/ 	.short	(.L_12 - .L_11)
	.align		4
.L_11:
        /*0004*/ 	.word	index@(_ZN7cutlass13device_kernelIN5flash11enable_sm90INS1_16FlashAttnFwdSm90INS1_25CollectiveMainloopFwdSm90ILi2EN4cute5tupleIJNS5_1CILi1EEES8_S8_EEENS6_IJNS7_ILi192EEENS7_ILi128EEENS7_ILi64EEEEEELi64ENS_10bfloat16_tEfNS_4arch4Sm90ELb1ELb0ELb0ELb1ELb1ELb1ELb0ELb1ELb1ELb1ELb0ELb0EEENS1_21CollectiveEpilogueFwdINS6_IJSA_SC_SB_EEES9_SE_SG_Li384ELb1ELb1ELb0ELb0EEENS1_36VarlenDynamicPersistentTileSchedulerILi192ELi128ELi384ELi128ELb0ELb1ELb1ELb1ELb1ELb1EEEEEEEEEvNT_6ParamsE)
        /*0008*/ 	.word	0x00000004


	//----- nvinfo : EIATTR_FRAME_SIZE
	.align		4
.L_12:
        /*000c*/ 	.byte	0x04, 0x11
        /*000e*/ 	.short	(.L_14 - .L_13)
	.align		4
.L_13:
        /*0010*/ 	.word	index@(_ZN7cutlass13device_kernelIN5flash11enable_sm90INS1_16FlashAttnFwdSm90INS1_25CollectiveMainloopFwdSm90ILi2EN4cute5tupleIJNS5_1CILi1EEES8_S8_EEENS6_IJNS7_ILi192EEENS7_ILi128EEENS7_ILi64EEEEEELi64ENS_10bfloat16_tEfNS_4arch4Sm90ELb1ELb0ELb0ELb1ELb1ELb1ELb0ELb1ELb1ELb1ELb0ELb0EEENS1_21CollectiveEpilogueFwdINS6_IJSA_SC_SB_EEES9_SE_SG_Li384ELb1ELb1ELb0ELb0EEENS1_36VarlenDynamicPersistentTileSchedulerILi192ELi128ELi384ELi128ELb0ELb1ELb1ELb1ELb1ELb1EEEEEEEEEvNT_6ParamsE)
        /*0014*/ 	.word	0x00000000


	//----- nvinfo : EIATTR_REGCOUNT
	.align		4
.L_14:
        /*0018*/ 	.byte	0x04, 0x2f
        /*001a*/ 	.short	(.L_16 - .L_15)
	.align		4
.L_15:
        /*001c*/ 	.word	index@(_ZN7cutlass13device_kernelIN5flash11enable_sm90INS1_16FlashAttnFwdSm90INS1_25CollectiveMainloopFwdSm90ILi2EN4cute5tupleIJNS5_1CILi1EEES8_S8_EEENS6_IJNS7_ILi192EEENS7_ILi128EEENS7_ILi64EEEEEELi64ENS_10bfloat16_tEfNS_4arch4Sm90ELb1ELb0ELb0ELb1ELb1ELb0ELb0ELb1ELb1ELb1ELb0ELb0EEENS1_21CollectiveEpilogueFwdINS6_IJSA_SC_SB_EEES9_SE_SG_Li384ELb1ELb1ELb0ELb0EEENS1_36VarlenDynamicPersistentTileSchedulerILi192ELi128ELi384ELi128ELb0ELb1ELb1ELb1ELb1ELb1EEEEEEEEEvNT_6ParamsE)
        /*0020*/ 	.word	0x00000004


	//----- nvinfo : EIATTR_FRAME_SIZE
	.align		4
.L_16:
        /*0024*/ 	.byte	0x04, 0x11
        /*0026*/ 	.short	(.L_18 - .L_17)
	.align		4
.L_17:
        /*0028*/ 	.word	index@(_ZN7cutlass13device_kernelIN5flash11enable_sm90INS1_16FlashAttnFwdSm90INS1_25CollectiveMainloopFwdSm90ILi2EN4cute5tupleIJNS5_1CILi1EEES8_S8_EEENS6_IJNS7_ILi192EEENS7_ILi128EEENS7_ILi64EEEEEELi64ENS_10bfloat16_tEfNS_4arch4Sm90ELb1ELb0ELb0ELb1ELb1ELb0ELb0ELb1ELb1ELb1ELb0ELb0EEENS1_21CollectiveEpilogueFwdINS6_IJSA_SC_SB_EEES9_SE_SG_Li384ELb1ELb1ELb0ELb0EEENS1_36VarlenDynamicPersistentTileSchedulerILi192ELi128ELi384ELi128ELb0ELb1ELb1ELb1ELb1ELb1EEEEEEEEEvNT_6ParamsE)
        /*002c*/ 	.word	0x00000000


	//----- nvinfo : EIATTR_REGCOUNT
	.align		4
.L_18:
        /*0030*/ 	.byte	0x04, 0x2f
        /*0032*/ 	.short	(.L_20 - .L_19)
	.align		4
.L_19:
        /*0034*/ 	.word	index@(_ZN7cutlass13device_kernelIN5flash11enable_sm90INS1_16FlashAttnFwdSm90INS1_25CollectiveMainloopFwdSm90ILi2EN4cute5tupleIJNS5_1CILi1EEES8_S8_EEENS6_IJNS7_ILi192EEENS7_ILi128EEENS7_ILi64EEEEEELi64ENS_10bfloat16_tEfNS_4arch4Sm90ELb1ELb0ELb0ELb0ELb1ELb0ELb0ELb1ELb1ELb1ELb0ELb0EEENS1_21CollectiveEpilogueFwdINS6_IJSA_SC_SB_EEES9_SE_SG_Li384ELb0ELb1ELb0ELb0EEENS1_30DynamicPersistentTileSchedulerILi384ELi128ELb0ELb1ELb1EEEEEEEEEvNT_6ParamsE)
        /*0038*/ 	.word	0x00000004


	//----- nvinfo : EIATTR_FRAME_SIZE
	.align		4
.L_20:
        /*003c*/ 	.byte	0x04, 0x11
        /*003e*/ 	.short	(.L_22 - .L_21)
	.align		4
.L_21:
        /*0040*/ 	.word	index@(_ZN7cutlass13device_kernelIN5flash11enable_sm90INS1_16FlashAttnFwdSm90INS1_25CollectiveMainloopFwdSm90ILi2EN4cute5tupleIJNS5_1CILi1EEES8_S8_EEENS6_IJNS7_ILi192EEENS7_ILi128EEENS7_ILi64EEEEEELi64ENS_10bfloat16_tEfNS_4arch4Sm90ELb1ELb0ELb0ELb0ELb1ELb0ELb0ELb1ELb1ELb1ELb0ELb0EEENS1_21CollectiveEpilogueFwdINS6_IJSA_SC_SB_EEES9_SE_SG_Li384ELb0ELb1ELb0ELb0EEENS1_30DynamicPersistentTileSchedulerILi384ELi128ELb0ELb1ELb1EEEEEEEEEvNT_6ParamsE)
        /*0044*/ 	.word	0x00000000


	//----- nvinfo : EIATTR_REGCOUNT
	.align		4
.L_22:
        /*0048*/ 	.byte	0x04, 0x2f
        /*004a*/ 	.short	(.L_24 - .L_23)
	.align		4
.L_23:
        /*004c*/ 	.word	index@(_ZN7cutlass13device_kernelIN5flash11enable_sm90INS1_16FlashAttnFwdSm90INS1_25CollectiveMainloopFwdSm90ILi2EN4cute5tupleIJNS5_1CILi1EEES8_S8_EEENS6_IJNS7_ILi192EEENS7_ILi128EEENS7_ILi64EEEEEELi64ENS_10bfloat16_tEfNS_4arch4Sm90ELb0ELb1ELb0ELb1ELb1ELb1ELb0ELb1ELb1ELb1ELb0ELb0EEENS1_21CollectiveEpilogueFwdINS6_IJSA_SC_SB_EEES9_SE_SG_Li384ELb1ELb1ELb0ELb0EEENS1_36VarlenDynamicPersistentTileSchedulerILi192ELi128ELi384ELi128ELb0ELb1ELb1ELb1ELb0ELb1EEEEEEEEEvNT_6ParamsE)
        /*0050*/ 	.word	0x00000004


	//----- nvinfo : EIATTR_FRAME_SIZE
	.align		4
.L_24:
        /*0054*/ 	.byte	0x04, 0x11
        /*0056*/ 	.short	(.L_26 - .L_25)
	.align		4
.L_25:
        /*0058*/ 	.word	index@(_ZN7cutlass13device_kernelIN5flash11enable_sm90INS1_16FlashAttnFwdSm90INS1_25CollectiveMainloopFwdSm90ILi2EN4cute5tupleIJNS5_1CILi1EEES8_S8_EEENS6_IJNS7_ILi192EEENS7_ILi128EEENS7_ILi64EEEEEELi64ENS_10bfloat16_tEfNS_4arch4Sm90ELb0ELb1ELb0ELb1ELb1ELb1ELb0ELb1ELb1ELb1ELb0ELb0EEENS1_21CollectiveEpilogueFwdINS6_IJSA_SC_SB_EEES9_SE_SG_Li384ELb1ELb1ELb0ELb0EEENS1_36VarlenDynamicPersistentTileSchedulerILi192ELi128ELi384ELi128ELb0ELb1ELb1ELb1ELb0ELb1EEEEEEEEEvNT_6ParamsE)
        /*005c*/ 	.word	0x00000000


	//----- nvinfo : EIATTR_REGCOUNT
	.align		4
.L_26:
        /*0060*/ 	.byte	0x04, 0x2f
        /*0062*/ 	.short	(.L_28 - .L_27)
	.align		4
.L_27:
        /*0064*/ 	.word	index@(_ZN7cutlass13device_kernelIN5flash11enable_sm90INS1_16FlashAttnFwdSm90INS1_25CollectiveMainloopFwdSm90ILi2EN4cute5tupleIJNS5_1CILi1EEES8_S8_EEENS6_IJNS7_ILi192EEENS7_ILi128EEENS7_ILi64EEEEEELi64ENS_10bfloat16_tEfNS_4arch4Sm90ELb0ELb1ELb0ELb1ELb1ELb0ELb0ELb1ELb1ELb1ELb0ELb0EEENS1_21CollectiveEpilogueFwdINS6_IJSA_SC_SB_EEES9_SE_SG_Li384ELb1ELb1ELb0ELb0EEENS1_36VarlenDynamicPersistentTileSchedulerILi192ELi128ELi384ELi128ELb0ELb1ELb1ELb1ELb0ELb1EEEEEEEEEvNT_6ParamsE)
        /*0068*/ 	.word	0x00000004


	//----- nvinfo : EIATTR_FRAME_SIZE
	.align		4
.L_28:
        /*006c*/ 	.byte	0x04, 0x11
        /*006e*/ 	.short	(.L_30 - .L_29)
	.align		4
.L_29:
        /*0070*/ 	.word	index@(_ZN7cutlass13device_kernelIN5flash11enable_sm90INS1_16FlashAttnFwdSm90INS1_25CollectiveMainloopFwdSm90ILi2EN4cute5tupleIJNS5_1CILi1EEES8_S8_EEENS6_IJNS7_ILi192EEENS7_ILi128EEENS7_ILi64EEEEEELi64ENS_10bfloat16_tEfNS_4arch4Sm90ELb0ELb1ELb0ELb1ELb1ELb0ELb0ELb1ELb1ELb1ELb0ELb0EEENS1_21CollectiveEpilogueFwdINS6_IJSA_SC_SB_EEES9_SE_SG_Li384ELb1ELb1ELb0ELb0EEENS1_36VarlenDynamicPersistentTileSchedulerILi192ELi128ELi384ELi128ELb0ELb1ELb1ELb1ELb0ELb1EEEEEEEEEvNT_6ParamsE)
        /*0074*/ 	.word	0x00000000


	//----- nvinfo : EIATTR_REGCOUNT
	.align		4
.L_30:
        /*0078*/ 	.byte	0x04, 0x2f
        /*007a*/ 	.short	(.L_32 - .L_31)
	.align		4
.L_31:
        /*007c*/ 	.word	index@(_ZN7cutlass13device_kernelIN5flash11enable_sm90INS1_16FlashAttnFwdSm90INS1_25CollectiveMainloopFwdSm90ILi2EN4cute5tupleIJNS5_1CILi1EEES8_S8_EEENS6_IJNS7_ILi192EEENS7_ILi128EEENS7_ILi64EEEEEELi64ENS_10bfloat16_tEfNS_4arch4Sm90ELb0ELb1ELb0ELb0ELb1ELb0ELb0ELb1ELb1ELb1ELb0ELb0EEENS1_21CollectiveEpilogueFwdINS6_IJSA_SC_SB_EEES9_SE_SG_Li384ELb0ELb1ELb0ELb0EEENS1_30DynamicPersistentTileSchedulerILi384ELi128ELb0ELb1ELb1EEEEEEEEEvNT_6ParamsE)
        /*0080*/ 	.word	0x00000004


	//----- nvinfo : EIATTR_FRAME_SIZE
	.align		4
.L_32:
        /*0084*/ 	.byte	0x04, 0x11
        /*0086*/ 	.short	(.L_34 - .L_33)
	.align		4
.L_33:
        /*0088*/ 	.word	index@(_ZN7cutlass13device_kernelIN5flash11enable_sm90INS1_16FlashAttnFwdSm90INS1_25CollectiveMainloopFwdSm90ILi2EN4cute5tupleIJNS5_1CILi1EEES8_S8_EEENS6_IJNS7_ILi192EEENS7_ILi128EEENS7_ILi64EEEEEELi64ENS_10bfloat16_tEfNS_4arch4Sm90ELb0ELb1ELb0ELb0ELb1ELb0ELb0ELb1ELb1ELb1ELb0ELb0EEENS1_21CollectiveEpilogueFwdINS6_IJSA_SC_SB_EEES9_SE_SG_Li384ELb0ELb1ELb0ELb0EEENS1_30DynamicPersistentTileSchedulerILi384ELi128ELb0ELb1ELb1EEEEEEEEEvNT_6ParamsE)
        /*008c*/ 	.word	0x00000000


	//----- nvinfo : EIATTR_REGCOUNT
	.align		4
.L_34:
        /*0090*/ 	.byte	0x04, 0x2f
        /*0092*/ 	.short	(.L_36 - .L_35)
	.align		4
.L_35:
        /*0094*/ 	.word	index@(_ZN7cutlass13device_kernelIN5flash11enable_sm90INS1_16FlashAttnFwdSm90INS1_25CollectiveMainloopFwdSm90ILi2EN4cute5tupleIJNS5_1CILi1EEES8_S8_EEENS6_IJNS7_ILi192EEENS7_ILi128EEENS7_ILi64EEEEEELi64ENS_10bfloat16_tEfNS_4arch4Sm90ELb0ELb0ELb0ELb1ELb1ELb1ELb0ELb1ELb1ELb1ELb0ELb0EEENS1_21CollectiveEpilogueFwdINS6_IJSA_SC_SB_EEES9_SE_SG_Li384ELb1ELb1ELb0ELb0EEENS1_36VarlenDynamicPersistentTileSchedulerILi192ELi128ELi384ELi128ELb0ELb1ELb1ELb0ELb1ELb1EEEEEEEEEvNT_6ParamsE)
        /*0098*/ 	.word	0x00000004


	//----- nvinfo : EIATTR_FRAME_SIZE
	.align		4
.L_36:
        /*009c*/ 	.byte	0x04, 0x11
        /*009e*/ 	.short	(.L_38 - .L_37)
	.align		4
.L_37:
        /*00a0*/ 	.word	index@(_ZN7cutlass13device_kernelIN5flash11enable_sm90INS1_16FlashAttnFwdSm90INS1_25CollectiveMainloopFwdSm90ILi2EN4cute5tupleIJNS5_1CILi1EEES8_S8_EEENS6_IJNS7_ILi192EEENS7_ILi128EEENS7_ILi64EEEEEELi64ENS_10bfloat16_tEfNS_4arch4Sm90ELb0ELb0ELb0ELb1ELb1ELb1ELb0ELb1ELb1ELb1ELb0ELb0EEENS1_21CollectiveEpilogueFwdINS6_IJSA_SC_SB_EEES9_SE_SG_Li384ELb1ELb1ELb0ELb0EEENS1_36VarlenDynamicPersistentTileSchedulerILi192ELi128ELi384ELi128ELb0ELb1ELb1ELb0ELb1ELb1EEEEEEEEEvNT_6ParamsE)
        /*00a4*/ 	.word	0x00000000


	//----- nvinfo : EIATTR_REGCOUNT
	.align		4
.L_38:
        /*00a8*/ 	.byte	0x04, 0x2f
        /*00aa*/ 	.short	(.L_40 - .L_39)
	.align		4
.L_39:
        /*00ac*/ 	.word	index@(_ZN7cutlass13device_kernelIN5flash11enable_sm90INS1_16FlashAttnFwdSm90INS1_25CollectiveMainloopFwdSm90ILi2EN4cute5tupleIJNS5_1CILi1EEES8_S8_EEENS6_IJNS7_ILi192EEENS7_ILi128EEENS7_ILi64EEEEEELi64ENS_10bfloat16_tEfNS_4arch4Sm90ELb0ELb0ELb0ELb1ELb1ELb0ELb0ELb1ELb1ELb1ELb0ELb0EEENS1_21CollectiveEpilogueFwdINS6_IJSA_SC_SB_EEES9_SE_SG_Li384ELb1ELb1ELb0ELb0EEENS1_36VarlenDynamicPersistentTileSchedulerILi192ELi128ELi384ELi128ELb0ELb1ELb1ELb0ELb1ELb1EEEEEEEEEvNT_6ParamsE)
        /*00b0*/ 	.word	0x00000004


	//----- nvinfo : EIATTR_FRAME_SIZE
	.align		4
.L_40:
        /*00b4*/ 	.byte	0x04, 0x11
        /*00b6*/ 	.short	(.L_42 - .L_41)
	.align		4
.L_41:
        /*00b8*/ 	.word	index@(_ZN7cutlass13device_kernelIN5flash11enable_sm90INS1_16FlashAttnFwdSm90INS1_25CollectiveMainloopFwdSm90ILi2EN4cute5tupleIJNS5_1CILi1EEES8_S8_EEENS6_IJNS7_ILi192EEENS7_ILi128EEENS7_ILi64EEEEEELi64ENS_10bfloat16_tEfNS_4arch4Sm90ELb0ELb0ELb0ELb1ELb1ELb0ELb0ELb1ELb1ELb1ELb0ELb0EEENS1_21CollectiveEpilogueFwdINS6_IJSA_SC_SB_EEES9_SE_SG_Li384ELb1ELb1ELb0ELb0EEENS1_36VarlenDynamicPersistentTileSchedulerILi192ELi128ELi384ELi128ELb0ELb1ELb1ELb0ELb1ELb1EEEEEEEEEvNT_6ParamsE)
        /*00bc*/ 	.word	0x00000000


	//----- nvinfo : EIATTR_REGCOUNT
	.align		4
.L_42:
        /*00c0*/ 	.byte	0x04, 0x2f
        /*00c2*/ 	.short	(.L_44 - .L_43)
	.align		4
.L_43:
        /*00c4*/ 	.word	index@(_ZN7cutlass13device_kernelIN5flash11enable_sm90INS1_16FlashAttnFwdSm90INS1_25CollectiveMainloopFwdSm90ILi2EN4cute5tupleIJNS5_1CILi1EEES8_S8_EEENS6_IJNS7_ILi192EEENS7_ILi128EEENS7_ILi64EEEEEELi64ENS_10bfloat16_tEfNS_4arch4Sm90ELb0ELb0ELb0ELb0ELb1ELb0ELb0ELb1ELb1ELb1ELb0ELb0EEENS1_21CollectiveEpilogueFwdINS6_IJSA_SC_SB_EEES9_SE_SG_Li384ELb0ELb1ELb0ELb0EEENS1_29StaticPersistentTileSchedulerILb0EEEEEEEEEvNT_6ParamsE)
        /*00c8*/ 	.word	0x00000004


	//----- nvinfo : EIATTR_FRAME_SIZE
	.align		4
.L_44:
        /*00cc*/ 	.byte	0x04, 0x11
        /*00ce*/ 	.short	(.L_46 - .L_45)
	.align		4
.L_45:
        /*00d0*/ 	.word	index@(_ZN7cutlass13device_kernelIN5flash11enable_sm90INS1_16FlashAttnFwdSm90INS1_25CollectiveMainloopFwdSm90ILi2EN4cute5tupleIJNS5_1CILi1EEES8_S8_EEENS6_IJNS7_ILi192EEENS7_ILi128EEENS7_ILi64EEEEEELi64ENS_10bfloat16_tEfNS_4arch4Sm90ELb0ELb0ELb0ELb0ELb1ELb0ELb0ELb1ELb1ELb1ELb0ELb0EEENS1_21CollectiveEpilogueFwdINS6_IJSA_SC_SB_EEES9_SE_SG_Li384ELb0ELb1ELb0ELb0EEENS1_29StaticPersistentTileSchedulerILb0EEEEEEEEEvNT_6ParamsE)
        /*00d4*/ 	.word	0x00000000


	//----- nvinfo : EIATTR_MIN_STACK_SIZE
	.align		4
.L_46:
        /*00d8*/ 	.byte	0x04, 0x12
        /*00da*/ 	.short	(.L_48 - .L_47)
	.align		4
.L_47:
        /*00dc*/ 	.word	index@(_ZN7cutlass13device_kernelIN5flash11enable_sm90INS1_16FlashAttnFwdSm90INS1_25CollectiveMainloopFwdSm90ILi2EN4cute5tupleIJNS5_1CILi1EEES8_S8_EEENS6_IJNS7_ILi192EEENS7_ILi128EEENS7_ILi64EEEEEELi64ENS_10bfloat16_tEfNS_4arch4Sm90ELb0ELb0ELb0ELb0ELb1ELb0ELb0ELb1ELb1ELb1ELb0ELb0EEENS1_21CollectiveEpilogueFwdINS6_IJSA_SC_SB_EEES9_SE_SG_Li384ELb0ELb1ELb0ELb0EEENS1_29StaticPersistentTileSchedulerILb0EEEEEEEEEvNT_6ParamsE)
        /*00e0*/ 	.word	0x00000000


	//----- nvinfo : EIATTR_MIN_STACK_SIZE
	.align		4
.L_48:
        /*00e4*/ 	.byte	0x04, 0x12
        /*00e6*/ 	.short	(.L_50 - .L_49)
	.align		4
.L_49:
        /*00e8*/ 	.word	index@(_ZN7cutlass13device_kernelIN5flash11enable_sm90INS1_16FlashAttnFwdSm90INS1_25CollectiveMainloopFwdSm90ILi2EN4cute5tupleIJNS5_1CILi1EEES8_S8_EEENS6_IJNS7_ILi192EEENS7_ILi128EEENS7_ILi64EEEEEELi64ENS_10bfloat16_tEfNS_4arch4Sm90ELb0ELb0ELb0ELb1ELb1ELb0ELb0ELb1ELb1ELb1ELb0ELb0EEENS1_21CollectiveEpilogueFwdINS6_IJSA_SC_SB_EEES9_SE_SG_Li384ELb1ELb1ELb0ELb0EEENS1_36VarlenDynamicPersistentTileSchedulerILi192ELi128ELi384ELi128ELb0ELb1ELb1ELb0ELb1ELb1EEEEEEEEEvNT_6ParamsE)
        /*00ec*/ 	.word	0x00000000


	//----- nvinfo : EIATTR_MIN_STACK_SIZE
	.align		4
.L_50:
        /*00f0*/ 	.byte	0x04, 0x12
        /*00f2*/ 	.short	(.L_52 - .L_51)
	.align		4
.L_51:
        /*00f4*/ 	.word	index@(_ZN7cutlass13device_kernelIN5flash11enable_sm90INS1_16FlashAttnFwdSm90INS1_25CollectiveMainloopFwdSm90ILi2EN4cute5tupleIJNS5_1CILi1EEES8_S8_EEENS6_IJNS7_ILi192EEENS7_ILi128EEENS7_ILi64EEEEEELi64ENS_10bfloat16_tEfNS_4arch4Sm90ELb0ELb0ELb0ELb1ELb1ELb1ELb0ELb1ELb1ELb1ELb0ELb0EEENS1_21CollectiveEpilogueFwdINS6_IJSA_SC_SB_EEES9_SE_SG_Li384ELb1ELb1ELb0ELb0EEENS1_36VarlenDynamicPersistentTileSchedulerILi192ELi128ELi384ELi128ELb0ELb1ELb1ELb0ELb1ELb1EEEEEEEEEvNT_6ParamsE)
        /*00f8*/ 	.word	0x00000000


	//----- nvinfo : EIATTR_MIN_STACK_SIZE
	.align		4
.L_52:
        /*00fc*/ 	.byte	0x04, 0x12
        /*00fe*/ 	.short	(.L_54 - .L_53)
	.align		4
.L_53:
        /*0100*/ 	.word	index@(_ZN7cutlass13device_kernelIN5flash11enable_sm90INS1_16FlashAttnFwdSm90INS1_25CollectiveMainloopFwdSm90ILi2EN4cute5tupleIJNS5_1CILi1EEES8_S8_EEENS6_IJNS7_ILi192EEENS7_ILi128EEENS7_ILi64EEEEEELi64ENS_10bfloat16_tEfNS_4arch4Sm90ELb0ELb1ELb0ELb0ELb1ELb0ELb0ELb1ELb1ELb1ELb0ELb0EEENS1_21CollectiveEpilogueFwdINS6_IJSA_SC_SB_EEES9_SE_SG_Li384ELb0ELb1ELb0ELb0EEENS1_30DynamicPersistentTileSchedulerILi384ELi128ELb0ELb1ELb1EEEEEEEEEvNT_6ParamsE)
        /*0104*/ 	.word	0x00000000


	//----- nvinfo : EIATTR_MIN_STACK_SIZE
	.align		4
.L_54:
        /*0108*/ 	.byte	0x04, 0x12
        /*010a*/ 	.short	(.L_56 - .L_55)
	.align		4
.L_55:
        /*010c*/ 	.word	index@(_ZN7cutlass13device_kernelIN5flash11enable_sm90INS1_16FlashAttnFwdSm90INS1_25CollectiveMainloopFwdSm90ILi2EN4cute5tupleIJNS5_1CILi1EEES8_S8_EEENS6_IJNS7_ILi192EEENS7_ILi128EEENS7_ILi64EEEEEELi64ENS_10bfloat16_tEfNS_4arch4Sm90ELb0ELb1ELb0ELb1ELb1ELb0ELb0ELb1ELb1ELb1ELb0ELb0EEENS1_21CollectiveEpilogueFwdINS6_IJSA_SC_SB_EEES9_SE_SG_Li384ELb1ELb1ELb0ELb0EEENS1_36VarlenDynamicPersistentTileSchedulerILi192ELi128ELi384ELi128ELb0ELb1ELb1ELb1ELb0ELb1EEEEEEEEEvNT_6ParamsE)
        /*0110*/ 	.word	0x00000000


	//----- nvinfo : EIATTR_MIN_STACK_SIZE
	.align		4
.L_56:
        /*0114*/ 	.byte	0x04, 0x12
        /*0116*/ 	.short	(.L_58 - .L_57)
	.align		4
.L_57:
        /*0118*/ 	.word	index@(_ZN7cutlass13device_kernelIN5flash11enable_sm90INS1_16FlashAttnFwdSm90INS1_25CollectiveMainloopFwdSm90ILi2EN4cute5tupleIJNS5_1CILi1EEES8_S8_EEENS6_IJNS7_ILi192EEENS7_ILi128EEENS7_ILi64EEEEEELi64ENS_10bfloat16_tEfNS_4arch4Sm90ELb0ELb1ELb0ELb1ELb1ELb1ELb0ELb1ELb1ELb1ELb0ELb0EEENS1_21CollectiveEpilogueFwdINS6_IJSA_SC_SB_EEES9_SE_SG_Li384ELb1ELb1ELb0ELb0EEENS1_36VarlenDynamicPersistentTileSchedulerILi192ELi128ELi384ELi128ELb0ELb1ELb1ELb1ELb0ELb1EEEEEEEEEvNT_6ParamsE)
        /*011c*/ 	.word	0x00000000


	//----- nvinfo : EIATTR_MIN_STACK_SIZE
	.align		4
.L_58:
        /*0120*/ 	.byte	0x04, 0x12
        /*0122*/ 	.short	(.L_60 - .L_59)
	.align		4
.L_59:
        /*0124*/ 	.word	index@(_ZN7cutlass13device_kernelIN5flash11enable_sm90INS1_16FlashAttnFwdSm90INS1_25CollectiveMainloopFwdSm90ILi2EN4cute5tupleIJNS5_1CILi1EEES8_S8_EEENS6_IJNS7_ILi192EEENS7_ILi128EEENS7_ILi64EEEEEELi64ENS_10bfloat16_tEfNS_4arch4Sm90ELb1ELb0ELb0ELb0ELb1ELb0ELb0ELb1ELb1ELb1ELb0ELb0EEENS1_21CollectiveEpilogueFwdINS6_IJSA_SC_SB_EEES9_SE_SG_Li384ELb0ELb1ELb0ELb0EEENS1_30DynamicPersistentTileSchedulerILi384ELi128ELb0ELb1ELb1EEEEEEEEEvNT_6ParamsE)
        /*0128*/ 	.word	0x00000000


	//----- nvinfo : EIATTR_MIN_STACK_SIZE
	.align		4
.L_60:
        /*012c*/ 	.byte	0x04, 0x12
        /*012e*/ 	.short	(.L_62 - .L_61)
	.align		4
.L_61:
        /*0130*/ 	.word	index@(_ZN7cutlass13device_kernelIN5flash11enable_sm90INS1_16FlashAttnFwdSm90INS1_25CollectiveMainloopFwdSm90ILi2EN4cute5tupleIJNS5_1CILi1EEES8_S8_EEENS6_IJNS7_ILi192EEENS7_ILi128EEENS7_ILi64EEEEEELi64ENS_10bfloat16_tEfNS_4arch4Sm90ELb1ELb0ELb0ELb1ELb1ELb0ELb0ELb1ELb1ELb1ELb0ELb0EEENS1_21CollectiveEpilogueFwdINS6_IJSA_SC_SB_EEES9_SE_SG_Li384ELb1ELb1ELb0ELb0EEENS1_36VarlenDynamicPersistentTileSchedulerILi192ELi128ELi384ELi128ELb0ELb1ELb1ELb1ELb1ELb1EEEEEEEEEvNT_6ParamsE)
        /*0134*/ 	.word	0x00000000


	//----- nvinfo : EIATTR_MIN_STACK_SIZE
	.align		4
.L_62:
        /*0138*/ 	.byte	0x04, 0x12
        /*013a*/ 	.short	(.L_64 - .L_63)
	.align		4
.L_63:
        /*013c*/ 	.word	index@(_ZN7cutlass13device_kernelIN5flash11enable_sm90INS1_16FlashAttnFwdSm90INS1_25CollectiveMainloopFwdSm90ILi2EN4cute5tupleIJNS5_1CILi1EEES8_S8_EEENS6_IJNS7_ILi192EEENS7_ILi128EEENS7_ILi64EEEEEELi64ENS_10bfloat16_tEfNS_4arch4Sm90ELb1ELb0ELb0ELb1ELb1ELb1ELb0ELb1ELb1ELb1ELb0ELb0EEENS1_21CollectiveEpilogueFwdINS6_IJSA_SC_SB_EEES9_SE_SG_Li384ELb1ELb1ELb0ELb0EEENS1_36VarlenDynamicPersistentTileSchedulerILi192ELi128ELi384ELi128ELb0ELb1ELb1ELb1ELb1ELb1EEEEEEEEEvNT_6ParamsE)
        /*0140*/ 	.word	0x00000000
.L_64:


//--------------------- .nv.compat                --------------------------
	.section	.nv.compat,"",@"SHT_CUDA_COMPAT_INFO"
	.align	4
        /*0000*/ 	.byte	0x02, 0x09, 0x01, 0x00, 0x02, 0x02, 0x01, 0x00, 0x02, 0x05, 0x05, 0x00, 0x03, 0x07, 0x01, 0x01
        /*0010*/ 	.byte	0x02, 0x03, 0x00, 0x00, 0x02, 0x06, 0x01, 0x00, 0x04, 0x0b, 0x08, 0x00, 0x00, 0x00, 0x00, 0x00
        /*0020*/ 	.byte	0x00, 0x00, 0x00, 0x00


//--------------------- .nv.info._ZN7cutlass13device_kernelIN5flash11enable_sm90INS1_16FlashAttnFwdSm90INS1_25CollectiveMainloopFwdSm90ILi2EN4cute5tupleIJNS5_1CILi1EEES8_S8_EEENS6_IJNS7_ILi192EEENS7_ILi128EEENS7_ILi64EEEEEELi64ENS_10bfloat16_tEfNS_4arch4Sm90ELb0ELb0ELb0ELb0ELb1ELb0ELb0ELb1ELb1ELb1ELb0ELb0EEENS1_21CollectiveEpilogueFwdINS6_IJSA_SC_SB_EEES9_SE_SG_Li384ELb0ELb1ELb0ELb0EEENS1_29StaticPersistentTileSchedulerILb0EEEEEEEEEvNT_6ParamsE --------------------------
	.section	.nv.info._ZN7cutlass13device_kernelIN5flash11enable_sm90INS1_16FlashAttnFwdSm90INS1_25CollectiveMainloopFwdSm90ILi2EN4cute5tupleIJNS5_1CILi1EEES8_S8_EEENS6_IJNS7_ILi192EEENS7_ILi128EEENS7_ILi64EEEEEELi64ENS_10bfloat16_tEfNS_4arch4Sm90ELb0ELb0ELb0ELb0ELb1ELb0ELb0ELb1ELb1ELb1ELb0ELb0EEENS1_21CollectiveEpilogueFwdINS6_IJSA_SC_SB_EEES9_SE_SG_Li384ELb0ELb1ELb0ELb0EEENS1_29StaticPersistentTileSchedulerILb0EEEEEEEEEvNT_6ParamsE,"",@"SHT_CUDA_INFO"
	.sectionflags	@""
	.align	4


	//----- nvinfo : EIATTR_CUDA_API_VERSION
	.align		4
        /*0000*/ 	.byte	0x04, 0x37
        /*0002*/ 	.short	(.L_66 - .L_65)
.L_65:
        /*0004*/ 	.word	0x00000082


	//----- nvinfo : EIATTR_KPARAM_INFO
	.align		4
.L_66:
        /*0008*/ 	.byte	0x04, 0x17
        /*000a*/ 	.short	(.L_68 - .L_67)
.L_67:
        /*000c*/ 	.word	0x00000000
        /*0010*/ 	.short	0x0000
        /*0012*/ 	.short	0x0000
        /*0014*/ 	.byte	0x00, 0xf0, 0x01, 0x28


	//----- nvinfo : EIATTR_SPARSE_MMA_MASK
	.align		4
.L_68:
        /*0018*/ 	.byte	0x03, 0x50
        /*001a*/ 	.short	0x0000


	//----- nvinfo : EIATTR_MAXREG_COUNT
	.align		4
        /*001c*/ 	.byte	0x03, 0x1b
        /*001e*/ 	.short	0x0080


	//----- nvinfo : EIATTR_MERCURY_ISA_VERSION
	.align		4
        /*0020*/ 	.byte	0x03, 0x5f
        /*0022*/ 	.short	0x0101


	//----- nvinfo : EIATTR_VRC_CTA_INIT_COUNT
	.align		4
        /*0024*/ 	.byte	0x02, 0x4a
	.zero		1
	.zero		1


	//----- nvinfo : EIATTR_EXIT_INSTR_OFFSETS
	.align		4
        /*0028*/ 	.byte	0x04, 0x1c
        /*002a*/ 	.short	(.L_70 - .L_69)


	//   ....[0]....
.L_69:
        /*002c*/ 	.word	0x00000010


	//----- nvinfo : EIATTR_MAX_THREADS
	.align		4
.L_70:
        /*0030*/ 	.byte	0x04, 0x05
        /*0032*/ 	.short	(.L_72 - .L_71)
.L_71:
        /*0034*/ 	.word	0x00000200
        /*0038*/ 	.word	0x00000001
        /*003c*/ 	.word	0x00000001


	//----- nvinfo : EIATTR_CBANK_PARAM_SIZE
	.align		4
.L_72:
        /*0040*/ 	.byte	0x03, 0x19
        /*0042*/ 	.short	0x0a00


	//----- nvinfo : EIATTR_PARAM_CBANK
	.align		4
        /*0044*/ 	.byte	0x04, 0x0a
        /*0046*/ 	.short	(.L_74 - .L_73)
	.align		4
.L_73:
        /*0048*/ 	.word	index@(.nv.constant0._ZN7cutlass13device_kernelIN5flash11enable_sm90INS1_16FlashAttnFwdSm90INS1_25CollectiveMainloopFwdSm90ILi2EN4cute5tupleIJNS5_1CILi1EEES8_S8_EEENS6_IJNS7_ILi192EEENS7_ILi128EEENS7_ILi64EEEEEELi64ENS_10bfloat16_tEfNS_4arch4Sm90ELb0ELb0ELb0ELb0ELb1ELb0ELb0ELb1ELb1ELb1ELb0ELb0EEENS1_21CollectiveEpilogueFwdINS6_IJSA_SC_SB_EEES9_SE_SG_Li384ELb0ELb1ELb0ELb0EEENS1_29StaticPersistentTileSchedulerILb0EEEEEEEEEvNT_6ParamsE)
        /*004c*/ 	.short	0x0380
        /*004e*/ 	.short	0x0a00


	//----- nvinfo : EIATTR_SW_WAR
	.align		4
.L_74:
        /*0050*/ 	.byte	0x04, 0x36
        /*0052*/ 	.short	(.L_76 - .L_75)
.L_75:
        /*0054*/ 	.word	0x00000008
.L_76:


//--------------------- .nv.info._ZN7cutlass13device_kernelIN5flash11enable_sm90INS1_16FlashAttnFwdSm90INS1_25CollectiveMainloopFwdSm90ILi2EN4cute5tupleIJNS5_1CILi1EEES8_S8_EEENS6_IJNS7_ILi192EEENS7_ILi128EEENS7_ILi64EEEEEELi64ENS_10bfloat16_tEfNS_4arch4Sm90ELb0ELb0ELb0ELb1ELb1ELb0ELb0ELb1ELb1ELb1ELb0ELb0EEENS1_21CollectiveEpilogueFwdINS6_IJSA_SC_SB_EEES9_SE_SG_Li384ELb1ELb1ELb0ELb0EEENS1_36VarlenDynamicPersistentTileSchedulerILi192ELi128ELi384ELi128ELb0ELb1ELb1ELb0ELb1ELb1EEEEEEEEEvNT_6ParamsE --------------------------
	.section	.nv.info._ZN7cutlass13device_kernelIN5flash11enable_sm90INS1_16FlashAttnFwdSm90INS1_25CollectiveMainloopFwdSm90ILi2EN4cute5tupleIJNS5_1CILi1EEES8_S8_EEENS6_IJNS7_ILi192EEENS7_ILi128EEENS7_ILi64EEEEEELi64ENS_10bfloat16_tEfNS_4arch4Sm90ELb0ELb0ELb0ELb1ELb1ELb0ELb0ELb1ELb1ELb1ELb0ELb0EEENS1_21CollectiveEpilogueFwdINS6_IJSA_SC_SB_EEES9_SE_SG_Li384ELb1ELb1ELb0ELb0EEENS1_36VarlenDynamicPersistentTileSchedulerILi192ELi128ELi384ELi128ELb0ELb1ELb1ELb0ELb1ELb1EEEEEEEEEvNT_6ParamsE,"",@"SHT_CUDA_INFO"
	.sectionflags	@""
	.align	4


	//----- nvinfo : EIATTR_CUDA_API_VERSION
	.align		4
        /*0000*/ 	.byte	0x04, 0x37
        /*0002*/ 	.short	(.L_78 - .L_77)
.L_77:
        /*0004*/ 	.word	0x00000082


	//----- nvinfo : EIATTR_KPARAM_INFO
	.align		4
.L_78:
        /*0008*/ 	.byte	0x04, 0x17
        /*000a*/ 	.short	(.L_80 - .L_79)
.L_79:
        /*000c*/ 	.word	0x00000000
        /*0010*/ 	.short	0x0000
        /*0012*/ 	.short	0x0000
        /*0014*/ 	.byte	0x00, 0xf0, 0x01, 0x2a


	//----- nvinfo : EIATTR_SPARSE_MMA_MASK
	.align		4
.L_80:
        /*0018*/ 	.byte	0x03, 0x50
        /*001a*/ 	.short	0x0000


	//----- nvinfo : EIATTR_MAXREG_COUNT
	.align		4
        /*001c*/ 	.byte	0x03, 0x1b
        /*001e*/ 	.short	0x0080


	//----- nvinfo : EIATTR_MERCURY_ISA_VERSION
	.align		4
        /*0020*/ 	.byte	0x03, 0x5f
        /*0022*/ 	.short	0x0101


	//----- nvinfo : EIATTR_VRC_CTA_INIT_COUNT
	.align		4
        /*0024*/ 	.byte	0x02, 0x4a
	.zero		1
	.zero		1


	//----- nvinfo : EIATTR_EXIT_INSTR_OFFSETS
	.align		4
        /*0028*/ 	.byte	0x04, 0x1c
        /*002a*/ 	.short	(.L_82 - .L_81)


	//   ....[0]....
.L_81:
        /*002c*/ 	.word	0x00000010


	//----- nvinfo : EIATTR_MAX_THREADS
	.align		4
.L_82:
        /*0030*/ 	.byte	0x04, 0x05
        /*0032*/ 	.short	(.L_84 - .L_83)
.L_83:
        /*0034*/ 	.word	0x00000200
        /*0038*/ 	.word	0x00000001
        /*003c*/ 	.word	0x00000001


	//----- nvinfo : EIATTR_CBANK_PARAM_SIZE
	.align		4
.L_84:
        /*0040*/ 	.byte	0x03, 0x19
        /*0042*/ 	.short	0x0a80


	//----- nvinfo : EIATTR_PARAM_CBANK
	.align		4
        /*0044*/ 	.byte	0x04, 0x0a
        /*0046*/ 	.short	(.L_86 - .L_85)
	.align		4
.L_85:
        /*0048*/ 	.word	index@(.nv.constant0._ZN7cutlass13device_kernelIN5flash11enable_sm90INS1_16FlashAttnFwdSm90INS1_25CollectiveMainloopFwdSm90ILi2EN4cute5tupleIJNS5_1CILi1EEES8_S8_EEENS6_IJNS7_ILi192EEENS7_ILi128EEENS7_ILi64EEEEEELi64ENS_10bfloat16_tEfNS_4arch4Sm90ELb0ELb0ELb0ELb1ELb1ELb0ELb0ELb1ELb1ELb1ELb0ELb0EEENS1_21CollectiveEpilogueFwdINS6_IJSA_SC_SB_EEES9_SE_SG_Li384ELb1ELb1ELb0ELb0EEENS1_36VarlenDynamicPersistentTileSchedulerILi192ELi128ELi384ELi128ELb0ELb1ELb1ELb0ELb1ELb1EEEEEEEEEvNT_6ParamsE)
        /*004c*/ 	.short	0x0380
        /*004e*/ 	.short	0x0a80


	//----- nvinfo : EIATTR_SW_WAR
	.align		4
.L_86:
        /*0050*/ 	.byte	0x04, 0x36
        /*0052*/ 	.short	(.L_88 - .L_87)
.L_87:
        /*0054*/ 	.word	0x00000008
.L_88:


//--------------------- .nv.info._ZN7cutlass13device_kernelIN5flash11enable_sm90INS1_16FlashAttnFwdSm90INS1_25CollectiveMainloopFwdSm90ILi2EN4cute5tupleIJNS5_1CILi1EEES8_S8_EEENS6_IJNS7_ILi192EEENS7_ILi128EEENS7_ILi64EEEEEELi64ENS_10bfloat16_tEfNS_4arch4Sm90ELb0ELb0ELb0ELb1ELb1ELb1ELb0ELb1ELb1ELb1ELb0ELb0EEENS1_21CollectiveEpilogueFwdINS6_IJSA_SC_SB_EEES9_SE_SG_Li384ELb1ELb1ELb0ELb0EEENS1_36VarlenDynamicPersistentTileSchedulerILi192ELi128ELi384ELi128ELb0ELb1ELb1ELb0ELb1ELb1EEEEEEEEEvNT_6ParamsE --------------------------
	.section	.nv.info._ZN7cutlass13device_kernelIN5flash11enable_sm90INS1_16FlashAttnFwdSm90INS1_25CollectiveMainloopFwdSm90ILi2EN4cute5tupleIJNS5_1CILi1EEES8_S8_EEENS6_IJNS7_ILi192EEENS7_ILi128EEENS7_ILi64EEEEEELi64ENS_10bfloat16_tEfNS_4arch4Sm90ELb0ELb0ELb0ELb1ELb1ELb1ELb0ELb1ELb1ELb1ELb0ELb0EEENS1_21CollectiveEpilogueFwdINS6_IJSA_SC_SB_EEES9_SE_SG_Li384ELb1ELb1ELb0ELb0EEENS1_36VarlenDynamicPersistentTileSchedulerILi192ELi128ELi384ELi128ELb0ELb1ELb1ELb0ELb1ELb1EEEEEEEEEvNT_6ParamsE,"",@"SHT_CUDA_INFO"
	.sectionflags	@""
	.align	4


	//----- nvinfo : EIATTR_CUDA_API_VERSION
	.align		4
        /*0000*/ 	.byte	0x04, 0x37
        /*0002*/ 	.short	(.L_90 - .L_89)
.L_89:
        /*0004*/ 	.word	0x00000082


	//----- nvinfo : EIATTR_KPARAM_INFO
	.align		4
.L_90:
        /*0008*/ 	.byte	0x04, 0x17
        /*000a*/ 	.short	(.L_92 - .L_91)
.L_91:
        /*000c*/ 	.word	0x00000000
        /*0010*/ 	.short	0x0000
        /*0012*/ 	.short	0x0000
        /*0014*/ 	.byte	0x00, 0xf0, 0x01, 0x2a


	//----- nvinfo : EIATTR_SPARSE_MMA_MASK
	.align		4
.L_92:
        /*0018*/ 	.byte	0x03, 0x50
        /*001a*/ 	.short	0x0000


	//----- nvinfo : EIATTR_MAXREG_COUNT
	.align		4
        /*001c*/ 	.byte	0x03, 0x1b
        /*001e*/ 	.short	0x0080


	//----- nvinfo : EIATTR_MERCURY_ISA_VERSION
	.align		4
        /*0020*/ 	.byte	0x03, 0x5f
        /*0022*/ 	.short	0x0101


	//----- nvinfo : EIATTR_VRC_CTA_INIT_COUNT
	.align		4
        /*0024*/ 	.byte	0x02, 0x4a
	.zero		1
	.zero		1


	//----- nvinfo : EIATTR_EXIT_INSTR_OFFSETS
	.align		4
        /*0028*/ 	.byte	0x04, 0x1c
        /*002a*/ 	.short	(.L_94 - .L_93)


	//   ....[0]....
.L_93:
        /*002c*/ 	.word	0x00000010


	//----- nvinfo : EIATTR_MAX_THREADS
	.align		4
.L_94:
        /*0030*/ 	.byte	0x04, 0x05
        /*0032*/ 	.short	(.L_96 - .L_95)
.L_95:
        /*0034*/ 	.word	0x00000200
        /*0038*/ 	.word	0x00000001
        /*003c*/ 	.word	0x00000001


	//----- nvinfo : EIATTR_CBANK_PARAM_SIZE
	.align		4
.L_96:
        /*0040*/ 	.byte	0x03, 0x19
        /*0042*/ 	.short	0x0a80


	//----- nvinfo : EIATTR_PARAM_CBANK
	.align		4
        /*0044*/ 	.byte	0x04, 0x0a
        /*0046*/ 	.short	(.L_98 - .L_97)
	.align		4
.L_97:
        /*0048*/ 	.word	index@(.nv.constant0._ZN7cutlass13device_kernelIN5flash11enable_sm90INS1_16FlashAttnFwdSm90INS1_25CollectiveMainloopFwdSm90ILi2EN4cute5tupleIJNS5_1CILi1EEES8_S8_EEENS6_IJNS7_ILi192EEENS7_ILi128EEENS7_ILi64EEEEEELi64ENS_10bfloat16_tEfNS_4arch4Sm90ELb0ELb0ELb0ELb1ELb1ELb1ELb0ELb1ELb1ELb1ELb0ELb0EEENS1_21CollectiveEpilogueFwdINS6_IJSA_SC_SB_EEES9_SE_SG_Li384ELb1ELb1ELb0ELb0EEENS1_36VarlenDynamicPersistentTileSchedulerILi192ELi128ELi384ELi128ELb0ELb1ELb1ELb0ELb1ELb1EEEEEEEEEvNT_6ParamsE)
        /*004c*/ 	.short	0x0380
        /*004e*/ 	.short	0x0a80


	//----- nvinfo : EIATTR_SW_WAR
	.align		4
.L_98:
        /*0050*/ 	.byte	0x04, 0x36
        /*0052*/ 	.short	(.L_100 - .L_99)
.L_99:
        /*0054*/ 	.word	0x00000008
.L_100:


//--------------------- .nv.info._ZN7cutlass13device_kernelIN5flash11enable_sm90INS1_16FlashAttnFwdSm90INS1_25CollectiveMainloopFwdSm90ILi2EN4cute5tupleIJNS5_1CILi1EEES8_S8_EEENS6_IJNS7_ILi192EEENS7_ILi128EEENS7_ILi64EEEEEELi64ENS_10bfloat16_tEfNS_4arch4Sm90ELb0ELb1ELb0ELb0ELb1ELb0ELb0ELb1ELb1ELb1ELb0ELb0EEENS1_21CollectiveEpilogueFwdINS6_IJSA_SC_SB_EEES9_SE_SG_Li384ELb0ELb1ELb0ELb0EEENS1_30DynamicPersistentTileSchedulerILi384ELi128ELb0ELb1ELb1EEEEEEEEEvNT_6ParamsE --------------------------
	.section	.nv.info._ZN7cutlass13device_kernelIN5flash11enable_sm90INS1_16FlashAttnFwdSm90INS1_25CollectiveMainloopFwdSm90ILi2EN4cute5tupleIJNS5_1CILi1EEES8_S8_EEENS6_IJNS7_ILi192EEENS7_ILi128EEENS7_ILi64EEEEEELi64ENS_10bfloat16_tEfNS_4arch4Sm90ELb0ELb1ELb0ELb0ELb1ELb0ELb0ELb1ELb1ELb1ELb0ELb0EEENS1_21CollectiveEpilogueFwdINS6_IJSA_SC_SB_EEES9_SE_SG_Li384ELb0ELb1ELb0ELb0EEENS1_30DynamicPersistentTileSchedulerILi384ELi128ELb0ELb1ELb1EEEEEEEEEvNT_6ParamsE,"",@"SHT_CUDA_INFO"
	.sectionflags	@""
	.align	4


	//----- nvinfo : EIATTR_CUDA_API_VERSION
	.align		4
        /*0000*/ 	.byte	0x04, 0x37
        /*0002*/ 	.short	(.L_102 - .L_101)
.L_101:
        /*0004*/ 	.word	0x00000082


	//----- nvinfo : EIATTR_KPARAM_INFO
	.align		4
.L_102:
        /*0008*/ 	.byte	0x04, 0x17
        /*000a*/ 	.short	(.L_104 - .L_103)
.L_103:
        /*000c*/ 	.word	0x00000000
        /*0010*/ 	.short	0x0000
        /*0012*/ 	.short	0x0000
        /*0014*/ 	.byte	0x00, 0xf0, 0x01, 0x2a


	//----- nvinfo : EIATTR_SPARSE_MMA_MASK
	.align		4
.L_104:
        /*0018*/ 	.byte	0x03, 0x50
        /*001a*/ 	.short	0x0000


	//----- nvinfo : EIATTR_MAXREG_COUNT
	.align		4
        /*001c*/ 	.byte	0x03, 0x1b
        /*001e*/ 	.short	0x0080


	//----- nvinfo : EIATTR_MERCURY_ISA_VERSION
	.align		4
        /*0020*/ 	.byte	0x03, 0x5f
        /*0022*/ 	.short	0x0101


	//----- nvinfo : EIATTR_VRC_CTA_INIT_COUNT
	.align		4
        /*0024*/ 	.byte	0x02, 0x4a
	.zero		1
	.zero		1


	//----- nvinfo : EIATTR_EXIT_INSTR_OFFSETS
	.align		4
        /*0028*/ 	.byte	0x04, 0x1c
        /*002a*/ 	.short	(.L_106 - .L_105)


	//   ....[0]....
.L_105:
        /*002c*/ 	.word	0x00000010


	//----- nvinfo : EIATTR_MAX_THREADS
	.align		4
.L_106:
        /*0030*/ 	.byte	0x04, 0x05
        /*0032*/ 	.short	(.L_108 - .L_107)
.L_107:
        /*0034*/ 	.word	0x00000200
        /*0038*/ 	.word	0x00000001
        /*003c*/ 	.word	0x00000001


	//----- nvinfo : EIATTR_CBANK_PARAM_SIZE
	.align		4
.L_108:
        /*0040*/ 	.byte	0x03, 0x19
        /*0042*/ 	.short	0x0a80


	//----- nvinfo : EIATTR_PARAM_CBANK
	.align		4
        /*0044*/ 	.byte	0x04, 0x0a
        /*0046*/ 	.short	(.L_110 - .L_109)
	.align		4
.L_109:
        /*0048*/ 	.word	index@(.nv.constant0._ZN7cutlass13device_kernelIN5flash11enable_sm90INS1_16FlashAttnFwdSm90INS1_25CollectiveMainloopFwdSm90ILi2EN4cute5tupleIJNS5_1CILi1EEES8_S8_EEENS6_IJNS7_ILi192EEENS7_ILi128EEENS7_ILi64EEEEEELi64ENS_10bfloat16_tEfNS_4arch4Sm90ELb0ELb1ELb0ELb0ELb1ELb0ELb0ELb1ELb1ELb1ELb0ELb0EEENS1_21CollectiveEpilogueFwdINS6_IJSA_SC_SB_EEES9_SE_SG_Li384ELb0ELb1ELb0ELb0EEENS1_30DynamicPersistentTileSchedulerILi384ELi128ELb0ELb1ELb1EEEEEEEEEvNT_6ParamsE)
        /*004c*/ 	.short	0x0380
        /*004e*/ 	.short	0x0a80


	//----- nvinfo : EIATTR_SW_WAR
	.align		4
.L_110:
        /*0050*/ 	.byte	0x04, 0x36
        /*0052*/ 	.short	(.L_112 - .L_111)
.L_111:
        /*0054*/ 	.word	0x00000008
.L_112:


//--------------------- .nv.info._ZN7cutlass13device_kernelIN5flash11enable_sm90INS1_16FlashAttnFwdSm90INS1_25CollectiveMainloopFwdSm90ILi2EN4cute5tupleIJNS5_1CILi1EEES8_S8_EEENS6_IJNS7_ILi192EEENS7_ILi128EEENS7_ILi64EEEEEELi64ENS_10bfloat16_tEfNS_4arch4Sm90ELb0ELb1ELb0ELb1ELb1ELb0ELb0ELb1ELb1ELb1ELb0ELb0EEENS1_21CollectiveEpilogueFwdINS6_IJSA_SC_SB_EEES9_SE_SG_Li384ELb1ELb1ELb0ELb0EEENS1_36VarlenDynamicPersistentTileSchedulerILi192ELi128ELi384ELi128ELb0ELb1ELb1ELb1ELb0ELb1EEEEEEEEEvNT_6ParamsE --------------------------
	.section	.nv.info._ZN7cutlass13device_kernelIN5flash11enable_sm90INS1_16FlashAttnFwdSm90INS1_25CollectiveMainloopFwdSm90ILi2EN4cute5tupleIJNS5_1CILi1EEES8_S8_EEENS6_IJNS7_ILi192EEENS7_ILi128EEENS7_ILi64EEEEEELi64ENS_10bfloat16_tEfNS_4arch4Sm90ELb0ELb1ELb0ELb1ELb1ELb0ELb0ELb1ELb1ELb1ELb0ELb0EEENS1_21CollectiveEpilogueFwdINS6_IJSA_SC_SB_EEES9_SE_SG_Li384ELb1ELb1ELb0ELb0EEENS1_36VarlenDynamicPersistentTileSchedulerILi192ELi128ELi384ELi128ELb0ELb1ELb1ELb1ELb0ELb1EEEEEEEEEvNT_6ParamsE,"",@"SHT_CUDA_INFO"
	.sectionflags	@""
	.align	4


	//----- nvinfo : EIATTR_CUDA_API_VERSION
	.align		4
        /*0000*/ 	.byte	0x04, 0x37
        /*0002*/ 	.short	(.L_114 - .L_113)
.L_113:
        /*0004*/ 	.word	0x00000082


	//----- nvinfo : EIATTR_KPARAM_INFO
	.align		4
.L_114:
        /*0008*/ 	.byte	0x04, 0x17
        /*000a*/ 	.short	(.L_116 - .L_115)
.L_115:
        /*000c*/ 	.word	0x00000000
        /*0010*/ 	.short	0x0000
        /*0012*/ 	.short	0x0000
        /*0014*/ 	.byte	0x00, 0xf0, 0x01, 0x2a


	//----- nvinfo : EIATTR_SPARSE_MMA_MASK
	.align		4
.L_116:
        /*0018*/ 	.byte	0x03, 0x50
        /*001a*/ 	.short	0x0000


	//----- nvinfo : EIATTR_MAXREG_COUNT
	.align		4
        /*001c*/ 	.byte	0x03, 0x1b
        /*001e*/ 	.short	0x0080


	//----- nvinfo : EIATTR_MERCURY_ISA_VERSION
	.align		4
        /*0020*/ 	.byte	0x03, 0x5f
        /*0022*/ 	.short	0x0101


	//----- nvinfo : EIATTR_VRC_CTA_INIT_COUNT
	.align		4
        /*0024*/ 	.byte	0x02, 0x4a
	.zero		1
	.zero		1


	//----- nvinfo : EIATTR_EXIT_INSTR_OFFSETS
	.align		4
        /*0028*/ 	.byte	0x04, 0x1c
        /*002a*/ 	.short	(.L_118 - .L_117)


	//   ....[0]....
.L_117:
        /*002c*/ 	.word	0x00000010


	//----- nvinfo : EIATTR_MAX_THREADS
	.align		4
.L_118:
        /*0030*/ 	.byte	0x04, 0x05
        /*0032*/ 	.short	(.L_120 - .L_119)
.L_119:
        /*0034*/ 	.word	0x00000200
        /*0038*/ 	.word	0x00000001
        /*003c*/ 	.word	0x00000001


	//----- nvinfo : EIATTR_CBANK_PARAM_SIZE
	.align		4
.L_120:
        /*0040*/ 	.byte	0x03, 0x19
        /*0042*/ 	.short	0x0a80


	//----- nvinfo : EIATTR_PARAM_CBANK
	.align		4
        /*0044*/ 	.byte	0x04, 0x0a
        /*0046*/ 	.short	(.L_122 - .L_121)
	.align		4
.L_121:
        /*0048*/ 	.word	index@(.nv.constant0._ZN7cutlass13device_kernelIN5flash11enable_sm90INS1_16FlashAttnFwdSm90INS1_25CollectiveMainloopFwdSm90ILi2EN4cute5tupleIJNS5_1CILi1EEES8_S8_EEENS6_IJNS7_ILi192EEENS7_ILi128EEENS7_ILi64EEEEEELi64ENS_10bfloat16_tEfNS_4arch4Sm90ELb0ELb1ELb0ELb1ELb1ELb0ELb0ELb1ELb1ELb1ELb0ELb0EEENS1_21CollectiveEpilogueFwdINS6_IJSA_SC_SB_EEES9_SE_SG_Li384ELb1ELb1ELb0ELb0EEENS1_36VarlenDynamicPersistentTileSchedulerILi192ELi128ELi384ELi128ELb0ELb1ELb1ELb1ELb0ELb1EEEEEEEEEvNT_6ParamsE)
        /*004c*/ 	.short	0x0380
        /*004e*/ 	.short	0x0a80


	//----- nvinfo : EIATTR_SW_WAR
	.align		4
.L_122:
        /*0050*/ 	.byte	0x04, 0x36
        /*0052*/ 	.short	(.L_124 - .L_123)
.L_123:
        /*0054*/ 	.word	0x00000008
.L_124:


//--------------------- .nv.info._ZN7cutlass13device_kernelIN5flash11enable_sm90INS1_16FlashAttnFwdSm90INS1_25CollectiveMainloopFwdSm90ILi2EN4cute5tupleIJNS5_1CILi1EEES8_S8_EEENS6_IJNS7_ILi192EEENS7_ILi128EEENS7_ILi64EEEEEELi64ENS_10bfloat16_tEfNS_4arch4Sm90ELb0ELb1ELb0ELb1ELb1ELb1ELb0ELb1ELb1ELb1ELb0ELb0EEENS1_21CollectiveEpilogueFwdINS6_IJSA_SC_SB_EEES9_SE_SG_Li384ELb1ELb1ELb0ELb0EEENS1_36VarlenDynamicPersistentTileSchedulerILi192ELi128ELi384ELi128ELb0ELb1ELb1ELb1ELb0ELb1EEEEEEEEEvNT_6ParamsE --------------------------
	.section	.nv.info._ZN7cutlass13device_kernelIN5flash11enable_sm90INS1_16FlashAttnFwdSm90INS1_25CollectiveMainloopFwdSm90ILi2EN4cute5tupleIJNS5_1CILi1EEES8_S8_EEENS6_IJNS7_ILi192EEENS7_ILi128EEENS7_ILi64EEEEEELi64ENS_10bfloat16_tEfNS_4arch4Sm90ELb0ELb1ELb0ELb1ELb1ELb1ELb0ELb1ELb1ELb1ELb0ELb0EEENS1_21CollectiveEpilogueFwdINS6_IJSA_SC_SB_EEES9_SE_SG_Li384ELb1ELb1ELb0ELb0EEENS1_36VarlenDynamicPersistentTileSchedulerILi192ELi128ELi384ELi128ELb0ELb1ELb1ELb1ELb0ELb1EEEEEEEEEvNT_6ParamsE,"",@"SHT_CUDA_INFO"
	.sectionflags	@""
	.align	4


	//----- nvinfo : EIATTR_CUDA_API_VERSION
	.align		4
        /*0000*/ 	.byte	0x04, 0x37
        /*0002*/ 	.short	(.L_126 - .L_125)
.L_125:
        /*0004*/ 	.word	0x00000082


	//----- nvinfo : EIATTR_KPARAM_INFO
	.align		4
.L_126:
        /*0008*/ 	.byte	0x04, 0x17
        /*000a*/ 	.short	(.L_128 - .L_127)
.L_127:
        /*000c*/ 	.word	0x00000000
        /*0010*/ 	.short	0x0000
        /*0012*/ 	.short	0x0000
        /*0014*/ 	.byte	0x00, 0xf0, 0x01, 0x2a


	//----- nvinfo : EIATTR_SPARSE_MMA_MASK
	.align		4
.L_128:
        /*0018*/ 	.byte	0x03, 0x50
        /*001a*/ 	.short	0x0000


	//----- nvinfo : EIATTR_MAXREG_COUNT
	.align		4
        /*001c*/ 	.byte	0x03, 0x1b
        /*001e*/ 	.short	0x0080


	//----- nvinfo : EIATTR_MERCURY_ISA_VERSION
	.align		4
        /*0020*/ 	.byte	0x03, 0x5f
        /*0022*/ 	.short	0x0101


	//----- nvinfo : EIATTR_VRC_CTA_INIT_COUNT
	.align		4
        /*0024*/ 	.byte	0x02, 0x4a
	.zero		1
	.zero		1


	//----- nvinfo : EIATTR_EXIT_INSTR_OFFSETS
	.align		4
        /*0028*/ 	.byte	0x04, 0x1c
        /*002a*/ 	.short	(.L_130 - .L_129)


	//   ....[0]....
.L_129:
        /*002c*/ 	.word	0x00000010


	//----- nvinfo : EIATTR_MAX_THREADS
	.align		4
.L_130:
        /*0030*/ 	.byte	0x04, 0x05
        /*0032*/ 	.short	(.L_132 - .L_131)
.L_131:
        /*0034*/ 	.word	0x00000200
        /*0038*/ 	.word	0x00000001
        /*003c*/ 	.word	0x00000001


	//----- nvinfo : EIATTR_CBANK_PARAM_SIZE
	.align		4
.L_132:
        /*0040*/ 	.byte	0x03, 0x19
        /*0042*/ 	.short	0x0a80


	//----- nvinfo : EIATTR_PARAM_CBANK
	.align		4
        /*0044*/ 	.byte	0x04, 0x0a
        /*0046*/ 	.short	(.L_134 - .L_133)
	.align		4
.L_133:
        /*0048*/ 	.word	index@(.nv.constant0._ZN7cutlass13device_kernelIN5flash11enable_sm90INS1_16FlashAttnFwdSm90INS1_25CollectiveMainloopFwdSm90ILi2EN4cute5tupleIJNS5_1CILi1EEES8_S8_EEENS6_IJNS7_ILi192EEENS7_ILi128EEENS7_ILi64EEEEEELi64ENS_10bfloat16_tEfNS_4arch4Sm90ELb0ELb1ELb0ELb1ELb1ELb1ELb0ELb1ELb1ELb1ELb0ELb0EEENS1_21CollectiveEpilogueFwdINS6_IJSA_SC_SB_EEES9_SE_SG_Li384ELb1ELb1ELb0ELb0EEENS1_36VarlenDynamicPersistentTileSchedulerILi192ELi128ELi384ELi128ELb0ELb1ELb1ELb1ELb0ELb1EEEEEEEEEvNT_6ParamsE)
        /*004c*/ 	.short	0x0380
        /*004e*/ 	.short	0x0a80


	//----- nvinfo : EIATTR_SW_WAR
	.align		4
.L_134:
        /*0050*/ 	.byte	0x04, 0x36
        /*0052*/ 	.short	(.L_136 - .L_135)
.L_135:
        /*0054*/ 	.word	0x00000008
.L_136:


//--------------------- .nv.info._ZN7cutlass13device_kernelIN5flash11enable_sm90INS1_16FlashAttnFwdSm90INS1_25CollectiveMainloopFwdSm90ILi2EN4cute5tupleIJNS5_1CILi1EEES8_S8_EEENS6_IJNS7_ILi192EEENS7_ILi128EEENS7_ILi64EEEEEELi64ENS_10bfloat16_tEfNS_4arch4Sm90ELb1ELb0ELb0ELb0ELb1ELb0ELb0ELb1ELb1ELb1ELb0ELb0EEENS1_21CollectiveEpilogueFwdINS6_IJSA_SC_SB_EEES9_SE_SG_Li384ELb0ELb1ELb0ELb0EEENS1_30DynamicPersistentTileSchedulerILi384ELi128ELb0ELb1ELb1EEEEEEEEEvNT_6ParamsE --------------------------
	.section	.nv.info._ZN7cutlass13device_kernelIN5flash11enable_sm90INS1_16FlashAttnFwdSm90INS1_25CollectiveMainloopFwdSm90ILi2EN4cute5tupleIJNS5_1CILi1EEES8_S8_EEENS6_IJNS7_ILi192EEENS7_ILi128EEENS7_ILi64EEEEEELi64ENS_10bfloat16_tEfNS_4arch4Sm90ELb1ELb0ELb0ELb0ELb1ELb0ELb0ELb1ELb1ELb1ELb0ELb0EEENS1_21CollectiveEpilogueFwdINS6_IJSA_SC_SB_EEES9_SE_SG_Li384ELb0ELb1ELb0ELb0EEENS1_30DynamicPersistentTileSchedulerILi384ELi128ELb0ELb1ELb1EEEEEEEEEvNT_6ParamsE,"",@"SHT_CUDA_INFO"
	.sectionflags	@""
	.align	4


	//----- nvinfo : EIATTR_CUDA_API_VERSION
	.align		4
        /*0000*/ 	.byte	0x04, 0x37
        /*0002*/ 	.short	(.L_138 - .L_137)
.L_137:
        /*0004*/ 	.word	0x00000082


	//----- nvinfo : EIATTR_KPARAM_INFO
	.align		4
.L_138:
        /*0008*/ 	.byte	0x04, 0x17
        /*000a*/ 	.short	(.L_140 - .L_139)
.L_139:
        /*000c*/ 	.word	0x00000000
        /*0010*/ 	.short	0x0000
        /*0012*/ 	.short	0x0000
        /*0014*/ 	.byte	0x00, 0xf0, 0x01, 0x2a


	//----- nvinfo : EIATTR_SPARSE_MMA_MASK
	.align		4
.L_140:
        /*0018*/ 	.byte	0x03, 0x50
        /*001a*/ 	.short	0x0000


	//----- nvinfo : EIATTR_MAXREG_COUNT
	.align		4
        /*001c*/ 	.byte	0x03, 0x1b
        /*001e*/ 	.short	0x0080


	//----- nvinfo : EIATTR_MERCURY_ISA_VERSION
	.align		4
        /*0020*/ 	.byte	0x03, 0x5f
        /*0022*/ 	.short	0x0101


	//----- nvinfo : EIATTR_VRC_CTA_INIT_COUNT
	.align		4
        /*0024*/ 	.byte	0x02, 0x4a
	.zero		1
	.zero		1


	//----- nvinfo : EIATTR_EXIT_INSTR_OFFSETS
	.align		4
        /*0028*/ 	.byte	0x04, 0x1c
        /*002a*/ 	.short	(.L_142 - .L_141)


	//   ....[0]....
.L_141:
        /*002c*/ 	.word	0x00000010


	//----- nvinfo : EIATTR_MAX_THREADS
	.align		4
.L_142:
        /*0030*/ 	.byte	0x04, 0x05
        /*0032*/ 	.short	(.L_144 - .L_143)
.L_143:
        /*0034*/ 	.word	0x00000200
        /*0038*/ 	.word	0x00000001
        /*003c*/ 	.word	0x00000001


	//----- nvinfo : EIATTR_CBANK_PARAM_SIZE
	.align		4
.L_144:
        /*0040*/ 	.byte	0x03, 0x19
        /*0042*/ 	.short	0x0a80


	//----- nvinfo : EIATTR_PARAM_CBANK
	.align		4
        /*0044*/ 	.byte	0x04, 0x0a
        /*0046*/ 	.short	(.L_146 - .L_145)
	.align		4
.L_145:
        /*0048*/ 	.word	index@(.nv.constant0._ZN7cutlass13device_kernelIN5flash11enable_sm90INS1_16FlashAttnFwdSm90INS1_25CollectiveMainloopFwdSm90ILi2EN4cute5tupleIJNS5_1CILi1EEES8_S8_EEENS6_IJNS7_ILi192EEENS7_ILi128EEENS7_ILi64EEEEEELi64ENS_10bfloat16_tEfNS_4arch4Sm90ELb1ELb0ELb0ELb0ELb1ELb0ELb0ELb1ELb1ELb1ELb0ELb0EEENS1_21CollectiveEpilogueFwdINS6_IJSA_SC_SB_EEES9_SE_SG_Li384ELb0ELb1ELb0ELb0EEENS1_30DynamicPersistentTileSchedulerILi384ELi128ELb0ELb1ELb1EEEEEEEEEvNT_6ParamsE)
        /*004c*/ 	.short	0x0380
        /*004e*/ 	.short	0x0a80


	//----- nvinfo : EIATTR_SW_WAR
	.align		4
.L_146:
        /*0050*/ 	.byte	0x04, 0x36
        /*0052*/ 	.short	(.L_148 - .L_147)
.L_147:
        /*0054*/ 	.word	0x00000008
.L_148:


//--------------------- .nv.info._ZN7cutlass13device_kernelIN5flash11enable_sm90INS1_16FlashAttnFwdSm90INS1_25CollectiveMainloopFwdSm90ILi2EN4cute5tupleIJNS5_1CILi1EEES8_S8_EEENS6_IJNS7_ILi192EEENS7_ILi128EEENS7_ILi64EEEEEELi64ENS_10bfloat16_tEfNS_4arch4Sm90ELb1ELb0ELb0ELb1ELb1ELb0ELb0ELb1ELb1ELb1ELb0ELb0EEENS1_21CollectiveEpilogueFwdINS6_IJSA_SC_SB_EEES9_SE_SG_Li384ELb1ELb1ELb0ELb0EEENS1_36VarlenDynamicPersistentTileSchedulerILi192ELi128ELi384ELi128ELb0ELb1ELb1ELb1ELb1ELb1EEEEEEEEEvNT_6ParamsE --------------------------
	.section	.nv.info._ZN7cutlass13device_kernelIN5flash11enable_sm90INS1_16FlashAttnFwdSm90INS1_25CollectiveMainloopFwdSm90ILi2EN4cute5tupleIJNS5_1CILi1EEES8_S8_EEENS6_IJNS7_ILi192EEENS7_ILi128EEENS7_ILi64EEEEEELi64ENS_10bfloat16_tEfNS_4arch4Sm90ELb1ELb0ELb0ELb1ELb1ELb0ELb0ELb1ELb1ELb1ELb0ELb0EEENS1_21CollectiveEpilogueFwdINS6_IJSA_SC_SB_EEES9_SE_SG_Li384ELb1ELb1ELb0ELb0EEENS1_36VarlenDynamicPersistentTileSchedulerILi192ELi128ELi384ELi128ELb0ELb1ELb1ELb1ELb1ELb1EEEEEEEEEvNT_6ParamsE,"",@"SHT_CUDA_INFO"
	.sectionflags	@""
	.align	4


	//----- nvinfo : EIATTR_CUDA_API_VERSION
	.align		4
        /*0000*/ 	.byte	0x04, 0x37
        /*0002*/ 	.short	(.L_150 - .L_149)
.L_149:
        /*0004*/ 	.word	0x00000082


	//----- nvinfo : EIATTR_KPARAM_INFO
	.align		4
.L_150:
        /*0008*/ 	.byte	0x04, 0x17
        /*000a*/ 	.short	(.L_152 - .L_151)
.L_151:
        /*000c*/ 	.word	0x00000000
        /*0010*/ 	.short	0x0000
        /*0012*/ 	.short	0x0000
        /*0014*/ 	.byte	0x00, 0xf0, 0x01, 0x2a


	//----- nvinfo : EIATTR_SPARSE_MMA_MASK
	.align		4
.L_152:
        /*0018*/ 	.byte	0x03, 0x50
        /*001a*/ 	.short	0x0000


	//----- nvinfo : EIATTR_MAXREG_COUNT
	.align		4
        /*001c*/ 	.byte	0x03, 0x1b
        /*001e*/ 	.short	0x0080


	//----- nvinfo : EIATTR_MERCURY_ISA_VERSION
	.align		4
        /*0020*/ 	.byte	0x03, 0x5f
        /*0022*/ 	.short	0x0101


	//----- nvinfo : EIATTR_VRC_CTA_INIT_COUNT
	.align		4
        /*0024*/ 	.byte	0x02, 0x4a
	.zero		1
	.zero		1


	//----- nvinfo : EIATTR_EXIT_INSTR_OFFSETS
	.align		4
        /*0028*/ 	.byte	0x04, 0x1c
        /*002a*/ 	.short	(.L_154 - .L_153)


	//   ....[0]....
.L_153:
        /*002c*/ 	.word	0x00000010


	//----- nvinfo : EIATTR_MAX_THREADS
	.align		4
.L_154:
        /*0030*/ 	.byte	0x04, 0x05
        /*0032*/ 	.short	(.L_156 - .L_155)
.L_155:
        /*0034*/ 	.word	0x00000200
        /*0038*/ 	.word	0x00000001
        /*003c*/ 	.word	0x00000001


	//----- nvinfo : EIATTR_CBANK_PARAM_SIZE
	.align		4
.L_156:
        /*0040*/ 	.byte	0x03, 0x19
        /*0042*/ 	.short	0x0a80


	//----- nvinfo : EIATTR_PARAM_CBANK
	.align		4
        /*0044*/ 	.byte	0x04, 0x0a
        /*0046*/ 	.short	(.L_158 - .L_157)
	.align		4
.L_157:
        /*0048*/ 	.word	index@(.nv.constant0._ZN7cutlass13device_kernelIN5flash11enable_sm90INS1_16FlashAttnFwdSm90INS1_25CollectiveMainloopFwdSm90ILi2EN4cute5tupleIJNS5_1CILi1EEES8_S8_EEENS6_IJNS7_ILi192EEENS7_ILi128EEENS7_ILi64EEEEEELi64ENS_10bfloat16_tEfNS_4arch4Sm90ELb1ELb0ELb0ELb1ELb1ELb0ELb0ELb1ELb1ELb1ELb0ELb0EEENS1_21CollectiveEpilogueFwdINS6_IJSA_SC_SB_EEES9_SE_SG_Li384ELb1ELb1ELb0ELb0EEENS1_36VarlenDynamicPersistentTileSchedulerILi192ELi128ELi384ELi128ELb0ELb1ELb1ELb1ELb1ELb1EEEEEEEEEvNT_6ParamsE)
        /*004c*/ 	.short	0x0380
        /*004e*/ 	.short	0x0a80


	//----- nvinfo : EIATTR_SW_WAR
	.align		4
.L_158:
        /*0050*/ 	.byte	0x04, 0x36
        /*0052*/ 	.short	(.L_160 - .L_159)
.L_159:
        /*0054*/ 	.word	0x00000008
.L_160:


//--------------------- .nv.info._ZN7cutlass13device_kernelIN5flash11enable_sm90INS1_16FlashAttnFwdSm90INS1_25CollectiveMainloopFwdSm90ILi2EN4cute5tupleIJNS5_1CILi1EEES8_S8_EEENS6_IJNS7_ILi192EEENS7_ILi128EEENS7_ILi64EEEEEELi64ENS_10bfloat16_tEfNS_4arch4Sm90ELb1ELb0ELb0ELb1ELb1ELb1ELb0ELb1ELb1ELb1ELb0ELb0EEENS1_21CollectiveEpilogueFwdINS6_IJSA_SC_SB_EEES9_SE_SG_Li384ELb1ELb1ELb0ELb0EEENS1_36VarlenDynamicPersistentTileSchedulerILi192ELi128ELi384ELi128ELb0ELb1ELb1ELb1ELb1ELb1EEEEEEEEEvNT_6ParamsE --------------------------
	.section	.nv.info._ZN7cutlass13device_kernelIN5flash11enable_sm90INS1_16FlashAttnFwdSm90INS1_25CollectiveMainloopFwdSm90ILi2EN4cute5tupleIJNS5_1CILi1EEES8_S8_EEENS6_IJNS7_ILi192EEENS7_ILi128EEENS7_ILi64EEEEEELi64ENS_10bfloat16_tEfNS_4arch4Sm90ELb1ELb0ELb0ELb1ELb1ELb1ELb0ELb1ELb1ELb1ELb0ELb0EEENS1_21CollectiveEpilogueFwdINS6_IJSA_SC_SB_EEES9_SE_SG_Li384ELb1ELb1ELb0ELb0EEENS1_36VarlenDynamicPersistentTileSchedulerILi192ELi128ELi384ELi128ELb0ELb1ELb1ELb1ELb1ELb1EEEEEEEEEvNT_6ParamsE,"",@"SHT_CUDA_INFO"
	.sectionflags	@""
	.align	4


	//----- nvinfo : EIATTR_CUDA_API_VERSION
	.align		4
        /*0000*/ 	.byte	0x04, 0x37
        /*0002*/ 	.short	(.L_162 - .L_161)
.L_161:
        /*0004*/ 	.word	0x00000082


	//----- nvinfo : EIATTR_KPARAM_INFO
	.align		4
.L_162:
        /*0008*/ 	.byte	0x04, 0x17
        /*000a*/ 	.short	(.L_164 - .L_163)
.L_163:
        /*000c*/ 	.word	0x00000000
        /*0010*/ 	.short	0x0000
        /*0012*/ 	.short	0x0000
        /*0014*/ 	.byte	0x00, 0xf0, 0x01, 0x2a


	//----- nvinfo : EIATTR_SPARSE_MMA_MASK
	.align		4
.L_164:
        /*0018*/ 	.byte	0x03, 0x50
        /*001a*/ 	.short	0x0000


	//----- nvinfo : EIATTR_MAXREG_COUNT
	.align		4
        /*001c*/ 	.byte	0x03, 0x1b
        /*001e*/ 	.short	0x0080


	//----- nvinfo : EIATTR_MERCURY_ISA_VERSION
	.align		4
        /*0020*/ 	.byte	0x03, 0x5f
        /*0022*/ 	.short	0x0101


	//----- nvinfo : EIATTR_VRC_CTA_INIT_COUNT
	.align		4
        /*0024*/ 	.byte	0x02, 0x4a
	.zero		1
	.zero		1


	//----- nvinfo : EIATTR_EXIT_INSTR_OFFSETS
	.align		4
        /*0028*/ 	.byte	0x04, 0x1c
        /*002a*/ 	.short	(.L_166 - .L_165)


	//   ....[0]....
.L_165:
        /*002c*/ 	.word	0x00000010


	//----- nvinfo : EIATTR_MAX_THREADS
	.align		4
.L_166:
        /*0030*/ 	.byte	0x04, 0x05
        /*0032*/ 	.short	(.L_168 - .L_167)
.L_167:
        /*0034*/ 	.word	0x00000200
        /*0038*/ 	.word	0x00000001
        /*003c*/ 	.word	0x00000001


	//----- nvinfo : EIATTR_CBANK_PARAM_SIZE
	.align		4
.L_168:
        /*0040*/ 	.byte	0x03, 0x19
        /*0042*/ 	.short	0x0a80


	//----- nvinfo : EIATTR_PARAM_CBANK
	.align		4
        /*0044*/ 	.byte	0x04, 0x0a
        /*0046*/ 	.short	(.L_170 - .L_169)
	.align		4
.L_169:
        /*0048*/ 	.word	index@(.nv.constant0._ZN7cutlass13device_kernelIN5flash11enable_sm90INS1_16FlashAttnFwdSm90INS1_25CollectiveMainloopFwdSm90ILi2EN4cute5tupleIJNS5_1CILi1EEES8_S8_EEENS6_IJNS7_ILi192EEENS7_ILi128EEENS7_ILi64EEEEEELi64ENS_10bfloat16_tEfNS_4arch4Sm90ELb1ELb0ELb0ELb1ELb1ELb1ELb0ELb1ELb1ELb1ELb0ELb0EEENS1_21CollectiveEpilogueFwdINS6_IJSA_SC_SB_EEES9_SE_SG_Li384ELb1ELb1ELb0ELb0EEENS1_36VarlenDynamicPersistentTileSchedulerILi192ELi128ELi384ELi128ELb0ELb1ELb1ELb1ELb1ELb1EEEEEEEEEvNT_6ParamsE)
        /*004c*/ 	.short	0x0380
        /*004e*/ 	.short	0x0a80


	//----- nvinfo : EIATTR_SW_WAR
	.align		4
.L_170:
        /*0050*/ 	.byte	0x04, 0x36
        /*0052*/ 	.short	(.L_172 - .L_171)
.L_171:
        /*0054*/ 	.word	0x00000008
.L_172:


//--------------------- .nv.callgraph             --------------------------
	.section	.nv.callgraph,"",@"SHT_CUDA_CALLGRAPH"
	.align	4
	.sectionentsize	8
	.align		4
        /*0000*/ 	.word	0x00000000
	.align		4
        /*0004*/ 	.word	0xffffffff
	.align		4
        /*0008*/ 	.word	0x00000000
	.align		4
        /*000c*/ 	.word	0xfffffffe
	.align		4
        /*0010*/ 	.word	0x00000000
	.align		4
        /*0014*/ 	.word	0xfffffffd
	.align		4
        /*0018*/ 	.word	0x00000000
	.align		4
        /*001c*/ 	.word	0xfffffffc


//--------------------- .nv.constant4             --------------------------
	.section	.nv.constant4,"a",@progbits
	.align	8
	.align		8
.nv.constant4:
        /*0000*/ 	.dword	_ZN71_INTERNAL_e3af1ffe_35_flash_fwd_hdim64_bf16_paged_sm90_cu_f3e6f9ee_38244cuda3std3__45__cpo5beginE
	.align		8
        /*0008*/ 	.dword	_ZN71_INTERNAL_e3af1ffe_35_flash_fwd_hdim64_bf16_paged_sm90_cu_f3e6f9ee_38244cuda3std3__45__cpo3endE
	.align		8
        /*0010*/ 	.dword	_ZN71_INTERNAL_e3af1ffe_35_flash_fwd_hdim64_bf16_paged_sm90_cu_f3e6f9ee_38244cuda3std3__45__cpo6cbeginE
	.align		8
        /*0018*/ 	.dword	_ZN71_INTERNAL_e3af1ffe_35_flash_fwd_hdim64_bf16_paged_sm90_cu_f3e6f9ee_38244cuda3std3__45__cpo4cendE
	.align		8
        /*0020*/ 	.dword	_ZN71_INTERNAL_e3af1ffe_35_flash_fwd_hdim64_bf16_paged_sm90_cu_f3e6f9ee_38244cuda3std3__473_GLOBAL__N__e3af1ffe_35_flash_fwd_hdim64_bf16_paged_sm90_cu_f3e6f9ee_38246ignoreE
	.align		8
        /*0028*/ 	.dword	_ZN71_INTERNAL_e3af1ffe_35_flash_fwd_hdim64_bf16_paged_sm90_cu_f3e6f9ee_38244cuda3std3__419piecewise_constructE
	.align		8
        /*0030*/ 	.dword	_ZN71_INTERNAL_e3af1ffe_35_flash_fwd_hdim64_bf16_paged_sm90_cu_f3e6f9ee_38244cuda3std3__48in_placeE
	.align		8
        /*0038*/ 	.dword	_ZN71_INTERNAL_e3af1ffe_35_flash_fwd_hdim64_bf16_paged_sm90_cu_f3e6f9ee_38244cuda3std6ranges3__45__cpo4swapE
	.align		8
        /*0040*/ 	.dword	_ZN71_INTERNAL_e3af1ffe_35_flash_fwd_hdim64_bf16_paged_sm90_cu_f3e6f9ee_38244cuda3std6ranges3__45__cpo9iter_moveE
	.align		8
        /*0048*/ 	.dword	_ZN71_INTERNAL_e3af1ffe_35_flash_fwd_hdim64_bf16_paged_sm90_cu_f3e6f9ee_38244cute7productE
	.align		8
        /*0050*/ 	.dword	_ZN71_INTERNAL_e3af1ffe_35_flash_fwd_hdim64_bf16_paged_sm90_cu_f3e6f9ee_38244cute1_E


//--------------------- .text._ZN7cutlass13device_kernelIN5flash11enable_sm90INS1_16FlashAttnFwdSm90INS1_25CollectiveMainloopFwdSm90ILi2EN4cute5tupleIJNS5_1CILi1EEES8_S8_EEENS6_IJNS7_ILi192EEENS7_ILi128EEENS7_ILi64EEEEEELi64ENS_10bfloat16_tEfNS_4arch4Sm90ELb0ELb0ELb0ELb0ELb1ELb0ELb0ELb1ELb1ELb1ELb0ELb0EEENS1_21CollectiveEpilogueFwdINS6_IJSA_SC_SB_EEES9_SE_SG_Li384ELb0ELb1ELb0ELb0EEENS1_29StaticPersistentTileSchedulerILb0EEEEEEEEEvNT_6ParamsE --------------------------
	.section	.text._ZN7cutlass13device_kernelIN5flash11enable_sm90INS1_16FlashAttnFwdSm90INS1_25CollectiveMainloopFwdSm90ILi2EN4cute5tupleIJNS5_1CILi1EEES8_S8_EEENS6_IJNS7_ILi192EEENS7_ILi128EEENS7_ILi64EEEEEELi64ENS_10bfloat16_tEfNS_4arch4Sm90ELb0ELb0ELb0ELb0ELb1ELb0ELb0ELb1ELb1ELb1ELb0ELb0EEENS1_21CollectiveEpilogueFwdINS6_IJSA_SC_SB_EEES9_SE_SG_Li384ELb0ELb1ELb0ELb0EEENS1_29StaticPersistentTileSchedulerILb0EEEEEEEEEvNT_6ParamsE,"ax",@progbits
	.align	128
.text._ZN7cutlass13device_kernelIN5flash11enable_sm90INS1_16FlashAttnFwdSm90INS1_25CollectiveMainloopFwdSm90ILi2EN4cute5tupleIJNS5_1CILi1EEES8_S8_EEENS6_IJNS7_ILi192EEENS7_ILi128EEENS7_ILi64EEEEEELi64ENS_10bfloat16_tEfNS_4arch4Sm90ELb0ELb0ELb0ELb0ELb1ELb0ELb0ELb1ELb1ELb1ELb0ELb0EEENS1_21CollectiveEpilogueFwdINS6_IJSA_SC_SB_EEES9_SE_SG_Li384ELb0ELb1ELb0ELb0EEENS1_29StaticPersistentTileSchedulerILb0EEEEEEEEEvNT_6ParamsE:
        .type           _ZN7cutlass13device_kernelIN5flash11enable_sm90INS1_16FlashAttnFwdSm90INS1_25CollectiveMainloopFwdSm90ILi2EN4cute5tupleIJNS5_1CILi1EEES8_S8_EEENS6_IJNS7_ILi192EEENS7_ILi128EEENS7_ILi64EEEEEELi64ENS_10bfloat16_tEfNS_4arch4Sm90ELb0ELb0ELb0ELb0ELb1ELb0ELb0ELb1ELb1ELb1ELb0ELb0EEENS1_21CollectiveEpilogueFwdINS6_IJSA_SC_SB_EEES9_SE_SG_Li384ELb0ELb1ELb0ELb0EEENS1_29StaticPersistentTileSchedulerILb0EEEEEEEEEvNT_6ParamsE,@function
        .size           _ZN7cutlass13device_kernelIN5flash11enable_sm90INS1_16FlashAttnFwdSm90INS1_25CollectiveMainloopFwdSm90ILi2EN4cute5tupleIJNS5_1CILi1EEES8_S8_EEENS6_IJNS7_ILi192EEENS7_ILi128EEENS7_ILi64EEEEEELi64ENS_10bfloat16_tEfNS_4arch4Sm90ELb0ELb0ELb0ELb0ELb1ELb0ELb0ELb1ELb1ELb1ELb0ELb0EEENS1_21CollectiveEpilogueFwdINS6_IJSA_SC_SB_EEES9_SE_SG_Li384ELb0ELb1ELb0ELb0EEENS1_29StaticPersistentTileSchedulerILb0EEEEEEEEEvNT_6ParamsE,(.L_x_9 - _ZN7cutlass13device_kernelIN5flash11enable_sm90INS1_16FlashAttnFwdSm90INS1_25CollectiveMainloopFwdSm90ILi2EN4cute5tupleIJNS5_1CILi1EEES8_S8_EEENS6_IJNS7_ILi192EEENS7_ILi128EEENS7_ILi64EEEEEELi64ENS_10bfloat16_tEfNS_4arch4Sm90ELb0ELb0ELb0ELb0ELb1ELb0ELb0ELb1ELb1ELb1ELb0ELb0EEENS1_21CollectiveEpilogueFwdINS6_IJSA_SC_SB_EEES9_SE_SG_Li384ELb0ELb1ELb0ELb0EEENS1_29StaticPersistentTileSchedulerILb0EEEEEEEEEvNT_6ParamsE)
        .other          _ZN7cutlass13device_kernelIN5flash11enable_sm90INS1_16FlashAttnFwdSm90INS1_25CollectiveMainloopFwdSm90ILi2EN4cute5tupleIJNS5_1CILi1EEES8_S8_EEENS6_IJNS7_ILi192EEENS7_ILi128EEENS7_ILi64EEEEEELi64ENS_10bfloat16_tEfNS_4arch4Sm90ELb0ELb0ELb0ELb0ELb1ELb0ELb0ELb1ELb1ELb1ELb0ELb0EEENS1_21CollectiveEpilogueFwdINS6_IJSA_SC_SB_EEES9_SE_SG_Li384ELb0ELb1ELb0ELb0EEENS1_29StaticPersistentTileSchedulerILb0EEEEEEEEEvNT_6ParamsE,@"STO_CUDA_ENTRY STV_DEFAULT"
_ZN7cutlass13device_kernelIN5flash11enable_sm90INS1_16FlashAttnFwdSm90INS1_25CollectiveMainloopFwdSm90ILi2EN4cute5tupleIJNS5_1CILi1EEES8_S8_EEENS6_IJNS7_ILi192EEENS7_ILi128EEENS7_ILi64EEEEEELi64ENS_10bfloat16_tEfNS_4arch4Sm90ELb0ELb0ELb0ELb0ELb1ELb0ELb0ELb1ELb1ELb1ELb0ELb0EEENS1_21CollectiveEpilogueFwdINS6_IJSA_SC_SB_EEES9_SE_SG_Li384ELb0ELb1ELb0ELb0EEENS1_29StaticPersistentTileSchedulerILb0EEEEEEEEEvNT_6ParamsE:
[----:B------:R-:W-:Y:S01]  /*0000*/  LDC R1, c[0x0][0x37c] ;  /* 0x0000df00ff017b82 */ /* 0x000fe20000000800 */
[----:B------:R-:W-:Y:S05]  /*0010*/  EXIT ;  /* 0x000000000000794d */ /* 0x000fea0003800000 */
.L_x_0:
[----:B------:R-:W-:-:S00]  /*0020*/  BRA `(.L_x_0) ;  /* 0xfffffffc00fc7947 */ /* 0x000fc0000383ffff */
[----:B------:R-:W-:-:S00]  /*0030*/  NOP ;  /* 0x0000000000007918 */ /* 0x000fc00000000000 */
        /* <DEDUP_REMOVED lines=12> */
.L_x_9:


//--------------------- .text._ZN7cutlass13device_kernelIN5flash11enable_sm90INS1_16FlashAttnFwdSm90INS1_25CollectiveMainloopFwdSm90ILi2EN4cute5tupleIJNS5_1CILi1EEES8_S8_EEENS6_IJNS7_ILi192EEENS7_ILi128EEENS7_ILi64EEEEEELi64ENS_10bfloat16_tEfNS_4arch4Sm90ELb0ELb0ELb0ELb1ELb1ELb0ELb0ELb1ELb1ELb1ELb0ELb0EEENS1_21CollectiveEpilogueFwdINS6_IJSA_SC_SB_EEES9_SE_SG_Li384ELb1ELb1ELb0ELb0EEENS1_36VarlenDynamicPersistentTileSchedulerILi192ELi128ELi384ELi128ELb0ELb1ELb1ELb0ELb1ELb1EEEEEEEEEvNT_6ParamsE --------------------------
	.section	.text._ZN7cutlass13device_kernelIN5flash11enable_sm90INS1_16FlashAttnFwdSm90INS1_25CollectiveMainloopFwdSm90ILi2EN4cute5tupleIJNS5_1CILi1EEES8_S8_EEENS6_IJNS7_ILi192EEENS7_ILi128EEENS7_ILi64EEEEEELi64ENS_10bfloat16_tEfNS_4arch4Sm90ELb0ELb0ELb0ELb1ELb1ELb0ELb0ELb1ELb1ELb1ELb0ELb0EEENS1_21CollectiveEpilogueFwdINS6_IJSA_SC_SB_EEES9_SE_SG_Li384ELb1ELb1ELb0ELb0EEENS1_36VarlenDynamicPersistentTileSchedulerILi192ELi128ELi384ELi128ELb0ELb1ELb1ELb0ELb1ELb1EEEEEEEEEvNT_6ParamsE,"ax",@progbits
	.align	128
.text._ZN7cutlass13device_kernelIN5flash11enable_sm90INS1_16FlashAttnFwdSm90INS1_25CollectiveMainloopFwdSm90ILi2EN4cute5tupleIJNS5_1CILi1EEES8_S8_EEENS6_IJNS7_ILi192EEENS7_ILi128EEENS7_ILi64EEEEEELi64ENS_10bfloat16_tEfNS_4arch4Sm90ELb0ELb0ELb0ELb1ELb1ELb0ELb0ELb1ELb1ELb1ELb0ELb0EEENS1_21CollectiveEpilogueFwdINS6_IJSA_SC_SB_EEES9_SE_SG_Li384ELb1ELb1ELb0ELb0EEENS1_36VarlenDynamicPersistentTileSchedulerILi192ELi128ELi384ELi128ELb0ELb1ELb1ELb0ELb1ELb1EEEEEEEEEvNT_6ParamsE:
        .type           _ZN7cutlass13device_kernelIN5flash11enable_sm90INS1_16FlashAttnFwdSm90INS1_25CollectiveMainloopFwdSm90ILi2EN4cute5tupleIJNS5_1CILi1EEES8_S8_EEENS6_IJNS7_ILi192EEENS7_ILi128EEENS7_ILi64EEEEEELi64ENS_10bfloat16_tEfNS_4arch4Sm90ELb0ELb0ELb0ELb1ELb1ELb0ELb0ELb1ELb1ELb1ELb0ELb0EEENS1_21CollectiveEpilogueFwdINS6_IJSA_SC_SB_EEES9_SE_SG_Li384ELb1ELb1ELb0ELb0EEENS1_36VarlenDynamicPersistentTileSchedulerILi192ELi128ELi384ELi128ELb0ELb1ELb1ELb0ELb1ELb1EEEEEEEEEvNT_6ParamsE,@function
        .size           _ZN7cutlass13device_kernelIN5flash11enable_sm90INS1_16FlashAttnFwdSm90INS1_25CollectiveMainloopFwdSm90ILi2EN4cute5tupleIJNS5_1CILi1EEES8_S8_EEENS6_IJNS7_ILi192EEENS7_ILi128EEENS7_ILi64EEEEEELi64ENS_10bfloat16_tEfNS_4arch4Sm90ELb0ELb0ELb0ELb1ELb1ELb0ELb0ELb1ELb1ELb1ELb0ELb0EEENS1_21CollectiveEpilogueFwdINS6_IJSA_SC_SB_EEES9_SE_SG_Li384ELb1ELb1ELb0ELb0EEENS1_36VarlenDynamicPersistentTileSchedulerILi192ELi128ELi384ELi128ELb0ELb1ELb1ELb0ELb1ELb1EEEEEEEEEvNT_6ParamsE,(.L_x_10 - _ZN7cutlass13device_kernelIN5flash11enable_sm90INS1_16FlashAttnFwdSm90INS1_25CollectiveMainloopFwdSm90ILi2EN4cute5tupleIJNS5_1CILi1EEES8_S8_EEENS6_IJNS7_ILi192EEENS7_ILi128EEENS7_ILi64EEEEEELi64ENS_10bfloat16_tEfNS_4arch4Sm90ELb0ELb0ELb0ELb1ELb1ELb0ELb0ELb1ELb1ELb1ELb0ELb0EEENS1_21CollectiveEpilogueFwdINS6_IJSA_SC_SB_EEES9_SE_SG_Li384ELb1ELb1ELb0ELb0EEENS1_36VarlenDynamicPersistentTileSchedulerILi192ELi128ELi384ELi128ELb0ELb1ELb1ELb0ELb1ELb1EEEEEEEEEvNT_6ParamsE)
        .other          _ZN7cutlass13device_kernelIN5flash11enable_sm90INS1_16FlashAttnFwdSm90INS1_25CollectiveMainloopFwdSm90ILi2EN4cute5tupleIJNS5_1CILi1EEES8_S8_EEENS6_IJNS7_ILi192EEENS7_ILi128EEENS7_ILi64EEEEEELi64ENS_10bfloat16_tEfNS_4arch4Sm90ELb0ELb0ELb0ELb1ELb1ELb0ELb0ELb1ELb1ELb1ELb0ELb0EEENS1_21CollectiveEpilogueFwdINS6_IJSA_SC_SB_EEES9_SE_SG_Li384ELb1ELb1ELb0ELb0EEENS1_36VarlenDynamicPersistentTileSchedulerILi192ELi128ELi384ELi128ELb0ELb1ELb1ELb0ELb1ELb1EEEEEEEEEvNT_6ParamsE,@"STO_CUDA_ENTRY STV_DEFAULT"
_ZN7cutlass13device_kernelIN5flash11enable_sm90INS1_16FlashAttnFwdSm90INS1_25CollectiveMainloopFwdSm90ILi2EN4cute5tupleIJNS5_1CILi1EEES8_S8_EEENS6_IJNS7_ILi192EEENS7_ILi128EEENS7_ILi64EEEEEELi64ENS_10bfloat16_tEfNS_4arch4Sm90ELb0ELb0ELb0ELb1ELb1ELb0ELb0ELb1ELb1ELb1ELb0ELb0EEENS1_21CollectiveEpilogueFwdINS6_IJSA_SC_SB_EEES9_SE_SG_Li384ELb1ELb1ELb0ELb0EEENS1_36VarlenDynamicPersistentTileSchedulerILi192ELi128ELi384ELi128ELb0ELb1ELb1ELb0ELb1ELb1EEEEEEEEEvNT_6ParamsE:
[----:B------:R-:W-:Y:S01]  /*0000*/  LDC R1, c[0x0][0x37c] ;  /* 0x0000df00ff017b82 */ /* 0x000fe20000000800 */
[----:B------:R-:W-:Y:S05]  /*0010*/  EXIT ;  /* 0x000000000000794d */ /* 0x000fea0003800000 */
.L_x_1:
        /* <DEDUP_REMOVED lines=14> */
.L_x_10:


//--------------------- .text._ZN7cutlass13device_kernelIN5flash11enable_sm90INS1_16FlashAttnFwdSm90INS1_25CollectiveMainloopFwdSm90ILi2EN4cute5tupleIJNS5_1CILi1EEES8_S8_EEENS6_IJNS7_ILi192EEENS7_ILi128EEENS7_ILi64EEEEEELi64ENS_10bfloat16_tEfNS_4arch4Sm90ELb0ELb0ELb0ELb1ELb1ELb1ELb0ELb1ELb1ELb1ELb0ELb0EEENS1_21CollectiveEpilogueFwdINS6_IJSA_SC_SB_EEES9_SE_SG_Li384ELb1ELb1ELb0ELb0EEENS1_36VarlenDynamicPersistentTileSchedulerILi192ELi128ELi384ELi128ELb0ELb1ELb1ELb0ELb1ELb1EEEEEEEEEvNT_6ParamsE --------------------------
	.section	.text._ZN7cutlass13device_kernelIN5flash11enable_sm90INS1_16FlashAttnFwdSm90INS1_25CollectiveMainloopFwdSm90ILi2EN4cute5tupleIJNS5_1CILi1EEES8_S8_EEENS6_IJNS7_ILi192EEENS7_ILi128EEENS7_ILi64EEEEEELi64ENS_10bfloat16_tEfNS_4arch4Sm90ELb0ELb0ELb0ELb1ELb1ELb1ELb0ELb1ELb1ELb1ELb0ELb0EEENS1_21CollectiveEpilogueFwdINS6_IJSA_SC_SB_EEES9_SE_SG_Li384ELb1ELb1ELb0ELb0EEENS1_36VarlenDynamicPersistentTileSchedulerILi192ELi128ELi384ELi128ELb0ELb1ELb1ELb0ELb1ELb1EEEEEEEEEvNT_6ParamsE,"ax",@progbits
	.align	128
.text._ZN7cutlass13device_kernelIN5flash11enable_sm90INS1_16FlashAttnFwdSm90INS1_25CollectiveMainloopFwdSm90ILi2EN4cute5tupleIJNS5_1CILi1EEES8_S8_EEENS6_IJNS7_ILi192EEENS7_ILi128EEENS7_ILi64EEEEEELi64ENS_10bfloat16_tEfNS_4arch4Sm90ELb0ELb0ELb0ELb1ELb1ELb1ELb0ELb1ELb1ELb1ELb0ELb0EEENS1_21CollectiveEpilogueFwdINS6_IJSA_SC_SB_EEES9_SE_SG_Li384ELb1ELb1ELb0ELb0EEENS1_36VarlenDynamicPersistentTileSchedulerILi192ELi128ELi384ELi128ELb0ELb1ELb1ELb0ELb1ELb1EEEEEEEEEvNT_6ParamsE:
        .type           _ZN7cutlass13device_kernelIN5flash11enable_sm90INS1_16FlashAttnFwdSm90INS1_25CollectiveMainloopFwdSm90ILi2EN4cute5tupleIJNS5_1CILi1EEES8_S8_EEENS6_IJNS7_ILi192EEENS7_ILi128EEENS7_ILi64EEEEEELi64ENS_10bfloat16_tEfNS_4arch4Sm90ELb0ELb0ELb0ELb1ELb1ELb1ELb0ELb1ELb1ELb1ELb0ELb0EEENS1_21CollectiveEpilogueFwdINS6_IJSA_SC_SB_EEES9_SE_SG_Li384ELb1ELb1ELb0ELb0EEENS1_36VarlenDynamicPersistentTileSchedulerILi192ELi128ELi384ELi128ELb0ELb1ELb1ELb0ELb1ELb1EEEEEEEEEvNT_6ParamsE,@function
        .size           _ZN7cutlass13device_kernelIN5flash11enable_sm90INS1_16FlashAttnFwdSm90INS1_25CollectiveMainloopFwdSm90ILi2EN4cute5tupleIJNS5_1CILi1EEES8_S8_EEENS6_IJNS7_ILi192EEENS7_ILi128EEENS7_ILi64EEEEEELi64ENS_10bfloat16_tEfNS_4arch4Sm90ELb0ELb0ELb0ELb1ELb1ELb1ELb0ELb1ELb1ELb1ELb0ELb0EEENS1_21CollectiveEpilogueFwdINS6_IJSA_SC_SB_EEES9_SE_SG_Li384ELb1ELb1ELb0ELb0EEENS1_36VarlenDynamicPersistentTileSchedulerILi192ELi128ELi384ELi128ELb0ELb1ELb1ELb0ELb1ELb1EEEEEEEEEvNT_6ParamsE,(.L_x_11 - _ZN7cutlass13device_kernelIN5flash11enable_sm90INS1_16FlashAttnFwdSm90INS1_25CollectiveMainloopFwdSm90ILi2EN4cute5tupleIJNS5_1CILi1EEES8_S8_EEENS6_IJNS7_ILi192EEENS7_ILi128EEENS7_ILi64EEEEEELi64ENS_10bfloat16_tEfNS_4arch4Sm90ELb0ELb0ELb0ELb1ELb1ELb1ELb0ELb1ELb1ELb1ELb0ELb0EEENS1_21CollectiveEpilogueFwdINS6_IJSA_SC_SB_EEES9_SE_SG_Li384ELb1ELb1ELb0ELb0EEENS1_36VarlenDynamicPersistentTileSchedulerILi192ELi128ELi384ELi128ELb0ELb1ELb1ELb0ELb1ELb1EEEEEEEEEvNT_6ParamsE)
        .other          _ZN7cutlass13device_kernelIN5flash11enable_sm90INS1_16FlashAttnFwdSm90INS1_25CollectiveMainloopFwdSm90ILi2EN4cute5tupleIJNS5_1CILi1EEES8_S8_EEENS6_IJNS7_ILi192EEENS7_ILi128EEENS7_ILi64EEEEEELi64ENS_10bfloat16_tEfNS_4arch4Sm90ELb0ELb0ELb0ELb1ELb1ELb1ELb0ELb1ELb1ELb1ELb0ELb0EEENS1_21CollectiveEpilogueFwdINS6_IJSA_SC_SB_EEES9_SE_SG_Li384ELb1ELb1ELb0ELb0EEENS1_36VarlenDynamicPersistentTileSchedulerILi192ELi128ELi384ELi128ELb0ELb1ELb1ELb0ELb1ELb1EEEEEEEEEvNT_6ParamsE,@"STO_CUDA_ENTRY STV_DEFAULT"
_ZN7cutlass13device_kernelIN5flash11enable_sm90INS1_16FlashAttnFwdSm90INS1_25CollectiveMainloopFwdSm90ILi2EN4cute5tupleIJNS5_1CILi1EEES8_S8_EEENS6_IJNS7_ILi192EEENS7_ILi128EEENS7_ILi64EEEEEELi64ENS_10bfloat16_tEfNS_4arch4Sm90ELb0ELb0ELb0ELb1ELb1ELb1ELb0ELb1ELb1ELb1ELb0ELb0EEENS1_21CollectiveEpilogueFwdINS6_IJSA_SC_SB_EEES9_SE_SG_Li384ELb1ELb1ELb0ELb0EEENS1_36VarlenDynamicPersistentTileSchedulerILi192ELi128ELi384ELi128ELb0ELb1ELb1ELb0ELb1ELb1EEEEEEEEEvNT_6ParamsE:
[----:B------:R-:W-:Y:S01]  /*0000*/  LDC R1, c[0x0][0x37c] ;  /* 0x0000df00ff017b82 */ /* 0x000fe20000000800 */
[----:B------:R-:W-:Y:S05]  /*0010*/  EXIT ;  /* 0x000000000000794d */ /* 0x000fea0003800000 */
.L_x_2:
        /* <DEDUP_REMOVED lines=14> */
.L_x_11:


//--------------------- .text._ZN7cutlass13device_kernelIN5flash11enable_sm90INS1_16FlashAttnFwdSm90INS1_25CollectiveMainloopFwdSm90ILi2EN4cute5tupleIJNS5_1CILi1EEES8_S8_EEENS6_IJNS7_ILi192EEENS7_ILi128EEENS7_ILi64EEEEEELi64ENS_10bfloat16_tEfNS_4arch4Sm90ELb0ELb1ELb0ELb0ELb1ELb0ELb0ELb1ELb1ELb1ELb0ELb0EEENS1_21CollectiveEpilogueFwdINS6_IJSA_SC_SB_EEES9_SE_SG_Li384ELb0ELb1ELb0ELb0EEENS1_30DynamicPersistentTileSchedulerILi384ELi128ELb0ELb1ELb1EEEEEEEEEvNT_6ParamsE --------------------------
	.section	.text._ZN7cutlass13device_kernelIN5flash11enable_sm90INS1_16FlashAttnFwdSm90INS1_25CollectiveMainloopFwdSm90ILi2EN4cute5tupleIJNS5_1CILi1EEES8_S8_EEENS6_IJNS7_ILi192EEENS7_ILi128EEENS7_ILi64EEEEEELi64ENS_10bfloat16_tEfNS_4arch4Sm90ELb0ELb1ELb0ELb0ELb1ELb0ELb0ELb1ELb1ELb1ELb0ELb0EEENS1_21CollectiveEpilogueFwdINS6_IJSA_SC_SB_EEES9_SE_SG_Li384ELb0ELb1ELb0ELb0EEENS1_30DynamicPersistentTileSchedulerILi384ELi128ELb0ELb1ELb1EEEEEEEEEvNT_6ParamsE,"ax",@progbits
	.align	128
.text._ZN7cutlass13device_kernelIN5flash11enable_sm90INS1_16FlashAttnFwdSm90INS1_25CollectiveMainloopFwdSm90ILi2EN4cute5tupleIJNS5_1CILi1EEES8_S8_EEENS6_IJNS7_ILi192EEENS7_ILi128EEENS7_ILi64EEEEEELi64ENS_10bfloat16_tEfNS_4arch4Sm90ELb0ELb1ELb0ELb0ELb1ELb0ELb0ELb1ELb1ELb1ELb0ELb0EEENS1_21CollectiveEpilogueFwdINS6_IJSA_SC_SB_EEES9_SE_SG_Li384ELb0ELb1ELb0ELb0EEENS1_30DynamicPersistentTileSchedulerILi384ELi128ELb0ELb1ELb1EEEEEEEEEvNT_6ParamsE:
        .type           _ZN7cutlass13device_kernelIN5flash11enable_sm90INS1_16FlashAttnFwdSm90INS1_25CollectiveMainloopFwdSm90ILi2EN4cute5tupleIJNS5_1CILi1EEES8_S8_EEENS6_IJNS7_ILi192EEENS7_ILi128EEENS7_ILi64EEEEEELi64ENS_10bfloat16_tEfNS_4arch4Sm90ELb0ELb1ELb0ELb0ELb1ELb0ELb0ELb1ELb1ELb1ELb0ELb0EEENS1_21CollectiveEpilogueFwdINS6_IJSA_SC_SB_EEES9_SE_SG_Li384ELb0ELb1ELb0ELb0EEENS1_30DynamicPersistentTileSchedulerILi384ELi128ELb0ELb1ELb1EEEEEEEEEvNT_6ParamsE,@function
        .size           _ZN7cutlass13device_kernelIN5flash11enable_sm90INS1_16FlashAttnFwdSm90INS1_25CollectiveMainloopFwdSm90ILi2EN4cute5tupleIJNS5_1CILi1EEES8_S8_EEENS6_IJNS7_ILi192EEENS7_ILi128EEENS7_ILi64EEEEEELi64ENS_10bfloat16_tEfNS_4arch4Sm90ELb0ELb1ELb0ELb0ELb1ELb0ELb0ELb1ELb1ELb1ELb0ELb0EEENS1_21CollectiveEpilogueFwdINS6_IJSA_SC_SB_EEES9_SE_SG_Li384ELb0ELb1ELb0ELb0EEENS1_30DynamicPersistentTileSchedulerILi384ELi128ELb0ELb1ELb1EEEEEEEEEvNT_6ParamsE,(.L_x_12 - _ZN7cutlass13device_kernelIN5flash11enable_sm90INS1_16FlashAttnFwdSm90INS1_25CollectiveMainloopFwdSm90ILi2EN4cute5tupleIJNS5_1CILi1EEES8_S8_EEENS6_IJNS7_ILi192EEENS7_ILi128EEENS7_ILi64EEEEEELi64ENS_10bfloat16_tEfNS_4arch4Sm90ELb0ELb1ELb0ELb0ELb1ELb0ELb0ELb1ELb1ELb1ELb0ELb0EEENS1_21CollectiveEpilogueFwdINS6_IJSA_SC_SB_EEES9_SE_SG_Li384ELb0ELb1ELb0ELb0EEENS1_30DynamicPersistentTileSchedulerILi384ELi128ELb0ELb1ELb1EEEEEEEEEvNT_6ParamsE)
        .other          _ZN7cutlass13device_kernelIN5flash11enable_sm90INS1_16FlashAttnFwdSm90INS1_25CollectiveMainloopFwdSm90ILi2EN4cute5tupleIJNS5_1CILi1EEES8_S8_EEENS6_IJNS7_ILi192EEENS7_ILi128EEENS7_ILi64EEEEEELi64ENS_10bfloat16_tEfNS_4arch4Sm90ELb0ELb1ELb0ELb0ELb1ELb0ELb0ELb1ELb1ELb1ELb0ELb0EEENS1_21CollectiveEpilogueFwdINS6_IJSA_SC_SB_EEES9_SE_SG_Li384ELb0ELb1ELb0ELb0EEENS1_30DynamicPersistentTileSchedulerILi384ELi128ELb0ELb1ELb1EEEEEEEEEvNT_6ParamsE,@"STO_CUDA_ENTRY STV_DEFAULT"
_ZN7cutlass13device_kernelIN5flash11enable_sm90INS1_16FlashAttnFwdSm90INS1_25CollectiveMainloopFwdSm90ILi2EN4cute5tupleIJNS5_1CILi1EEES8_S8_EEENS6_IJNS7_ILi192EEENS7_ILi128EEENS7_ILi64EEEEEELi64ENS_10bfloat16_tEfNS_4arch4Sm90ELb0ELb1ELb0ELb0ELb1ELb0ELb0ELb1ELb1ELb1ELb0ELb0EEENS1_21CollectiveEpilogueFwdINS6_IJSA_SC_SB_EEES9_SE_SG_Li384ELb0ELb1ELb0ELb0EEENS1_30DynamicPersistentTileSchedulerILi384ELi128ELb0ELb1ELb1EEEEEEEEEvNT_6ParamsE:
[----:B------:R-:W-:Y:S01]  /*0000*/  LDC R1, c[0x0][0x37c] ;  /* 0x0000df00ff017b82 */ /* 0x000fe20000000800 */
[----:B------:R-:W-:Y:S05]  /*0010*/  EXIT ;  /* 0x000000000000794d */ /* 0x000fea0003800000 */
.L_x_3:
        /* <DEDUP_REMOVED lines=14> */
.L_x_12:


//--------------------- .text._ZN7cutlass13device_kernelIN5flash11enable_sm90INS1_16FlashAttnFwdSm90INS1_25CollectiveMainloopFwdSm90ILi2EN4cute5tupleIJNS5_1CILi1EEES8_S8_EEENS6_IJNS7_ILi192EEENS7_ILi128EEENS7_ILi64EEEEEELi64ENS_10bfloat16_tEfNS_4arch4Sm90ELb0ELb1ELb0ELb1ELb1ELb0ELb0ELb1ELb1ELb1ELb0ELb0EEENS1_21CollectiveEpilogueFwdINS6_IJSA_SC_SB_EEES9_SE_SG_Li384ELb1ELb1ELb0ELb0EEENS1_36VarlenDynamicPersistentTileSchedulerILi192ELi128ELi384ELi128ELb0ELb1ELb1ELb1ELb0ELb1EEEEEEEEEvNT_6ParamsE --------------------------
	.section	.text._ZN7cutlass13device_kernelIN5flash11enable_sm90INS1_16FlashAttnFwdSm90INS1_25CollectiveMainloopFwdSm90ILi2EN4cute5tupleIJNS5_1CILi1EEES8_S8_EEENS6_IJNS7_ILi192EEENS7_ILi128EEENS7_ILi64EEEEEELi64ENS_10bfloat16_tEfNS_4arch4Sm90ELb0ELb1ELb0ELb1ELb1ELb0ELb0ELb1ELb1ELb1ELb0ELb0EEENS1_21CollectiveEpilogueFwdINS6_IJSA_SC_SB_EEES9_SE_SG_Li384ELb1ELb1ELb0ELb0EEENS1_36VarlenDynamicPersistentTileSchedulerILi192ELi128ELi384ELi128ELb0ELb1ELb1ELb1ELb0ELb1EEEEEEEEEvNT_6ParamsE,"ax",@progbits
	.align	128
.text._ZN7cutlass13device_kernelIN5flash11enable_sm90INS1_16FlashAttnFwdSm90INS1_25CollectiveMainloopFwdSm90ILi2EN4cute5tupleIJNS5_1CILi1EEES8_S8_EEENS6_IJNS7_ILi192EEENS7_ILi128EEENS7_ILi64EEEEEELi64ENS_10bfloat16_tEfNS_4arch4Sm90ELb0ELb1ELb0ELb1ELb1ELb0ELb0ELb1ELb1ELb1ELb0ELb0EEENS1_21CollectiveEpilogueFwdINS6_IJSA_SC_SB_EEES9_SE_SG_Li384ELb1ELb1ELb0ELb0EEENS1_36VarlenDynamicPersistentTileSchedulerILi192ELi128ELi384ELi128ELb0ELb1ELb1ELb1ELb0ELb1EEEEEEEEEvNT_6ParamsE:
        .type           _ZN7cutlass13device_kernelIN5flash11enable_sm90INS1_16FlashAttnFwdSm90INS1_25CollectiveMainloopFwdSm90ILi2EN4cute5tupleIJNS5_1CILi1EEES8_S8_EEENS6_IJNS7_ILi192EEENS7_ILi128EEENS7_ILi64EEEEEELi64ENS_10bfloat16_tEfNS_4arch4Sm90ELb0ELb1ELb0ELb1ELb1ELb0ELb0ELb1ELb1ELb1ELb0ELb0EEENS1_21CollectiveEpilogueFwdINS6_IJSA_SC_SB_EEES9_SE_SG_Li384ELb1ELb1ELb0ELb0EEENS1_36VarlenDynamicPersistentTileSchedulerILi192ELi128ELi384ELi128ELb0ELb1ELb1ELb1ELb0ELb1EEEEEEEEEvNT_6ParamsE,@function
        .size           _ZN7cutlass13device_kernelIN5flash11enable_sm90INS1_16FlashAttnFwdSm90INS1_25CollectiveMainloopFwdSm90ILi2EN4cute5tupleIJNS5_1CILi1EEES8_S8_EEENS6_IJNS7_ILi192EEENS7_ILi128EEENS7_ILi64EEEEEELi64ENS_10bfloat16_tEfNS_4arch4Sm90ELb0ELb1ELb0ELb1ELb1ELb0ELb0ELb1ELb1ELb1ELb0ELb0EEENS1_21CollectiveEpilogueFwdINS6_IJSA_SC_SB_EEES9_SE_SG_Li384ELb1ELb1ELb0ELb0EEENS1_36VarlenDynamicPersistentTileSchedulerILi192ELi128ELi384ELi128ELb0ELb1ELb1ELb1ELb0ELb1EEEEEEEEEvNT_6ParamsE,(.L_x_13 - _ZN7cutlass13device_kernelIN5flash11enable_sm90INS1_16FlashAttnFwdSm90INS1_25CollectiveMainloopFwdSm90ILi2EN4cute5tupleIJNS5_1CILi1EEES8_S8_EEENS6_IJNS7_ILi192EEENS7_ILi128EEENS7_ILi64EEEEEELi64ENS_10bfloat16_tEfNS_4arch4Sm90ELb0ELb1ELb0ELb1ELb1ELb0ELb0ELb1ELb1ELb1ELb0ELb0EEENS1_21CollectiveEpilogueFwdINS6_IJSA_SC_SB_EEES9_SE_SG_Li384ELb1ELb1ELb0ELb0EEENS1_36VarlenDynamicPersistentTileSchedulerILi192ELi128ELi384ELi128ELb0ELb1ELb1ELb1ELb0ELb1EEEEEEEEEvNT_6ParamsE)
        .other          _ZN7cutlass13device_kernelIN5flash11enable_sm90INS1_16FlashAttnFwdSm90INS1_25CollectiveMainloopFwdSm90ILi2EN4cute5tupleIJNS5_1CILi1EEES8_S8_EEENS6_IJNS7_ILi192EEENS7_ILi128EEENS7_ILi64EEEEEELi64ENS_10bfloat16_tEfNS_4arch4Sm90ELb0ELb1ELb0ELb1ELb1ELb0ELb0ELb1ELb1ELb1ELb0ELb0EEENS1_21CollectiveEpilogueFwdINS6_IJSA_SC_SB_EEES9_SE_SG_Li384ELb1ELb1ELb0ELb0EEENS1_36VarlenDynamicPersistentTileSchedulerILi192ELi128ELi384ELi128ELb0ELb1ELb1ELb1ELb0ELb1EEEEEEEEEvNT_6ParamsE,@"STO_CUDA_ENTRY STV_DEFAULT"
_ZN7cutlass13device_kernelIN5flash11enable_sm90INS1_16FlashAttnFwdSm90INS1_25CollectiveMainloopFwdSm90ILi2EN4cute5tupleIJNS5_1CILi1EEES8_S8_EEENS6_IJNS7_ILi192EEENS7_ILi128EEENS7_ILi64EEEEEELi64ENS_10bfloat16_tEfNS_4arch4Sm90ELb0ELb1ELb0ELb1ELb1ELb0ELb0ELb1ELb1ELb1ELb0ELb0EEENS1_21CollectiveEpilogueFwdINS6_IJSA_SC_SB_EEES9_SE_SG_Li384ELb1ELb1ELb0ELb0EEENS1_36VarlenDynamicPersistentTileSchedulerILi192ELi128ELi384ELi128ELb0ELb1ELb1ELb1ELb0ELb1EEEEEEEEEvNT_6ParamsE:
[----:B------:R-:W-:Y:S01]  /*0000*/  LDC R1, c[0x0][0x37c] ;  /* 0x0000df00ff017b82 */ /* 0x000fe20000000800 */
[----:B------:R-:W-:Y:S05]  /*0010*/  EXIT ;  /* 0x000000000000794d */ /* 0x000fea0003800000 */
.L_x_4:
        /* <DEDUP_REMOVED lines=14> */
.L_x_13:


//--------------------- .text._ZN7cutlass13device_kernelIN5flash11enable_sm90INS1_16FlashAttnFwdSm90INS1_25CollectiveMainloopFwdSm90ILi2EN4cute5tupleIJNS5_1CILi1EEES8_S8_EEENS6_IJNS7_ILi192EEENS7_ILi128EEENS7_ILi64EEEEEELi64ENS_10bfloat16_tEfNS_4arch4Sm90ELb0ELb1ELb0ELb1ELb1ELb1ELb0ELb1ELb1ELb1ELb0ELb0EEENS1_21CollectiveEpilogueFwdINS6_IJSA_SC_SB_EEES9_SE_SG_Li384ELb1ELb1ELb0ELb0EEENS1_36VarlenDynamicPersistentTileSchedulerILi192ELi128ELi384ELi128ELb0ELb1ELb1ELb1ELb0ELb1EEEEEEEEEvNT_6ParamsE --------------------------
	.section	.text._ZN7cutlass13device_kernelIN5flash11enable_sm90INS1_16FlashAttnFwdSm90INS1_25CollectiveMainloopFwdSm90ILi2EN4cute5tupleIJNS5_1CILi1EEES8_S8_EEENS6_IJNS7_ILi192EEENS7_ILi128EEENS7_ILi64EEEEEELi64ENS_10bfloat16_tEfNS_4arch4Sm90ELb0ELb1ELb0ELb1ELb1ELb1ELb0ELb1ELb1ELb1ELb0ELb0EEENS1_21CollectiveEpilogueFwdINS6_IJSA_SC_SB_EEES9_SE_SG_Li384ELb1ELb1ELb0ELb0EEENS1_36VarlenDynamicPersistentTileSchedulerILi192ELi128ELi384ELi128ELb0ELb1ELb1ELb1ELb0ELb1EEEEEEEEEvNT_6ParamsE,"ax",@progbits
	.align	128
.text._ZN7cutlass13device_kernelIN5flash11enable_sm90INS1_16FlashAttnFwdSm90INS1_25CollectiveMainloopFwdSm90ILi2EN4cute5tupleIJNS5_1CILi1EEES8_S8_EEENS6_IJNS7_ILi192EEENS7_ILi128EEENS7_ILi64EEEEEELi64ENS_10bfloat16_tEfNS_4arch4Sm90ELb0ELb1ELb0ELb1ELb1ELb1ELb0ELb1ELb1ELb1ELb0ELb0EEENS1_21CollectiveEpilogueFwdINS6_IJSA_SC_SB_EEES9_SE_SG_Li384ELb1ELb1ELb0ELb0EEENS1_36VarlenDynamicPersistentTileSchedulerILi192ELi128ELi384ELi128ELb0ELb1ELb1ELb1ELb0ELb1EEEEEEEEEvNT_6ParamsE:
        .type           _ZN7cutlass13device_kernelIN5flash11enable_sm90INS1_16FlashAttnFwdSm90INS1_25CollectiveMainloopFwdSm90ILi2EN4cute5tupleIJNS5_1CILi1EEES8_S8_EEENS6_IJNS7_ILi192EEENS7_ILi128EEENS7_ILi64EEEEEELi64ENS_10bfloat16_tEfNS_4arch4Sm90ELb0ELb1ELb0ELb1ELb1ELb1ELb0ELb1ELb1ELb1ELb0ELb0EEENS1_21CollectiveEpilogueFwdINS6_IJSA_SC_SB_EEES9_SE_SG_Li384ELb1ELb1ELb0ELb0EEENS1_36VarlenDynamicPersistentTileSchedulerILi192ELi128ELi384ELi128ELb0ELb1ELb1ELb1ELb0ELb1EEEEEEEEEvNT_6ParamsE,@function
        .size           _ZN7cutlass13device_kernelIN5flash11enable_sm90INS1_16FlashAttnFwdSm90INS1_25CollectiveMainloopFwdSm90ILi2EN4cute5tupleIJNS5_1CILi1EEES8_S8_EEENS6_IJNS7_ILi192EEENS7_ILi128EEENS7_ILi64EEEEEELi64ENS_10bfloat16_tEfNS_4arch4Sm90ELb0ELb1ELb0ELb1ELb1ELb1ELb0ELb1ELb1ELb1ELb0ELb0EEENS1_21CollectiveEpilogueFwdINS6_IJSA_SC_SB_EEES9_SE_SG_Li384ELb1ELb1ELb0ELb0EEENS1_36VarlenDynamicPersistentTileSchedulerILi192ELi128ELi384ELi128ELb0ELb1ELb1ELb1ELb0ELb1EEEEEEEEEvNT_6ParamsE,(.L_x_14 - _ZN7cutlass13device_kernelIN5flash11enable_sm90INS1_16FlashAttnFwdSm90INS1_25CollectiveMainloopFwdSm90ILi2EN4cute5tupleIJNS5_1CILi1EEES8_S8_EEENS6_IJNS7_ILi192EEENS7_ILi128EEENS7_ILi64EEEEEELi64ENS_10bfloat16_tEfNS_4arch4Sm90ELb0ELb1ELb0ELb1ELb1ELb1ELb0ELb1ELb1ELb1ELb0ELb0EEENS1_21CollectiveEpilogueFwdINS6_IJSA_SC_SB_EEES9_SE_SG_Li384ELb1ELb1ELb0ELb0EEENS1_36VarlenDynamicPersistentTileSchedulerILi192ELi128ELi384ELi128ELb0ELb1ELb1ELb1ELb0ELb1EEEEEEEEEvNT_6ParamsE)
        .other          _ZN7cutlass13device_kernelIN5flash11enable_sm90INS1_16FlashAttnFwdSm90INS1_25CollectiveMainloopFwdSm90ILi2EN4cute5tupleIJNS5_1CILi1EEES8_S8_EEENS6_IJNS7_ILi192EEENS7_ILi128EEENS7_ILi64EEEEEELi64ENS_10bfloat16_tEfNS_4arch4Sm90ELb0ELb1ELb0ELb1ELb1ELb1ELb0ELb1ELb1ELb1ELb0ELb0EEENS1_21CollectiveEpilogueFwdINS6_IJSA_SC_SB_EEES9_SE_SG_Li384ELb1ELb1ELb0ELb0EEENS1_36VarlenDynamicPersistentTileSchedulerILi192ELi128ELi384ELi128ELb0ELb1ELb1ELb1ELb0ELb1EEEEEEEEEvNT_6ParamsE,@"STO_CUDA_ENTRY STV_DEFAULT"
_ZN7cutlass13device_kernelIN5flash11enable_sm90INS1_16FlashAttnFwdSm90INS1_25CollectiveMainloopFwdSm90ILi2EN4cute5tupleIJNS5_1CILi1EEES8_S8_EEENS6_IJNS7_ILi192EEENS7_ILi128EEENS7_ILi64EEEEEELi64ENS_10bfloat16_tEfNS_4arch4Sm90ELb0ELb1ELb0ELb1ELb1ELb1ELb0ELb1ELb1ELb1ELb0ELb0EEENS1_21CollectiveEpilogueFwdINS6_IJSA_SC_SB_EEES9_SE_SG_Li384ELb1ELb1ELb0ELb0EEENS1_36VarlenDynamicPersistentTileSchedulerILi192ELi128ELi384ELi128ELb0ELb1ELb1ELb1ELb0ELb1EEEEEEEEEvNT_6ParamsE:
[----:B------:R-:W-:Y:S01]  /*0000*/  LDC R1, c[0x0][0x37c] ;  /* 0x0000df00ff017b82 */ /* 0x000fe20000000800 */
[----:B------:R-:W-:Y:S05]  /*0010*/  EXIT ;  /* 0x000000000000794d */ /* 0x000fea0003800000 */
.L_x_5:
        /* <DEDUP_REMOVED lines=14> */
.L_x_14:


//--------------------- .text._ZN7cutlass13device_kernelIN5flash11enable_sm90INS1_16FlashAttnFwdSm90INS1_25CollectiveMainloopFwdSm90ILi2EN4cute5tupleIJNS5_1CILi1EEES8_S8_EEENS6_IJNS7_ILi192EEENS7_ILi128EEENS7_ILi64EEEEEELi64ENS_10bfloat16_tEfNS_4arch4Sm90ELb1ELb0ELb0ELb0ELb1ELb0ELb0ELb1ELb1ELb1ELb0ELb0EEENS1_21CollectiveEpilogueFwdINS6_IJSA_SC_SB_EEES9_SE_SG_Li384ELb0ELb1ELb0ELb0EEENS1_30DynamicPersistentTileSchedulerILi384ELi128ELb0ELb1ELb1EEEEEEEEEvNT_6ParamsE --------------------------
	.section	.text._ZN7cutlass13device_kernelIN5flash11enable_sm90INS1_16FlashAttnFwdSm90INS1_25CollectiveMainloopFwdSm90ILi2EN4cute5tupleIJNS5_1CILi1EEES8_S8_EEENS6_IJNS7_ILi192EEENS7_ILi128EEENS7_ILi64EEEEEELi64ENS_10bfloat16_tEfNS_4arch4Sm90ELb1ELb0ELb0ELb0ELb1ELb0ELb0ELb1ELb1ELb1ELb0ELb0EEENS1_21CollectiveEpilogueFwdINS6_IJSA_SC_SB_EEES9_SE_SG_Li384ELb0ELb1ELb0ELb0EEENS1_30DynamicPersistentTileSchedulerILi384ELi128ELb0ELb1ELb1EEEEEEEEEvNT_6ParamsE,"ax",@progbits
	.align	128
.text._ZN7cutlass13device_kernelIN5flash11enable_sm90INS1_16FlashAttnFwdSm90INS1_25CollectiveMainloopFwdSm90ILi2EN4cute5tupleIJNS5_1CILi1EEES8_S8_EEENS6_IJNS7_ILi192EEENS7_ILi128EEENS7_ILi64EEEEEELi64ENS_10bfloat16_tEfNS_4arch4Sm90ELb1ELb0ELb0ELb0ELb1ELb0ELb0ELb1ELb1ELb1ELb0ELb0EEENS1_21CollectiveEpilogueFwdINS6_IJSA_SC_SB_EEES9_SE_SG_Li384ELb0ELb1ELb0ELb0EEENS1_30DynamicPersistentTileSchedulerILi384ELi128ELb0ELb1ELb1EEEEEEEEEvNT_6ParamsE:
        .type           _ZN7cutlass13device_kernelIN5flash11enable_sm90INS1_16FlashAttnFwdSm90INS1_25CollectiveMainloopFwdSm90ILi2EN4cute5tupleIJNS5_1CILi1EEES8_S8_EEENS6_IJNS7_ILi192EEENS7_ILi128EEENS7_ILi64EEEEEELi64ENS_10bfloat16_tEfNS_4arch4Sm90ELb1ELb0ELb0ELb0ELb1ELb0ELb0ELb1ELb1ELb1ELb0ELb0EEENS1_21CollectiveEpilogueFwdINS6_IJSA_SC_SB_EEES9_SE_SG_Li384ELb0ELb1ELb0ELb0EEENS1_30DynamicPersistentTileSchedulerILi384ELi128ELb0ELb1ELb1EEEEEEEEEvNT_6ParamsE,@function
        .size           _ZN7cutlass13device_kernelIN5flash11enable_sm90INS1_16FlashAttnFwdSm90INS1_25CollectiveMainloopFwdSm90ILi2EN4cute5tupleIJNS5_1CILi1EEES8_S8_EEENS6_IJNS7_ILi192EEENS7_ILi128EEENS7_ILi64EEEEEELi64ENS_10bfloat16_tEfNS_4arch4Sm90ELb1ELb0ELb0ELb0ELb1ELb0ELb0ELb1ELb1ELb1ELb0ELb0EEENS1_21CollectiveEpilogueFwdINS6_IJSA_SC_SB_EEES9_SE_SG_Li384ELb0ELb1ELb0ELb0EEENS1_30DynamicPersistentTileSchedulerILi384ELi128ELb0ELb1ELb1EEEEEEEEEvNT_6ParamsE,(.L_x_15 - _ZN7cutlass13device_kernelIN5flash11enable_sm90INS1_16FlashAttnFwdSm90INS1_25CollectiveMainloopFwdSm90ILi2EN4cute5tupleIJNS5_1CILi1EEES8_S8_EEENS6_IJNS7_ILi192EEENS7_ILi128EEENS7_ILi64EEEEEELi64ENS_10bfloat16_tEfNS_4arch4Sm90ELb1ELb0ELb0ELb0ELb1ELb0ELb0ELb1ELb1ELb1ELb0ELb0EEENS1_21CollectiveEpilogueFwdINS6_IJSA_SC_SB_EEES9_SE_SG_Li384ELb0ELb1ELb0ELb0EEENS1_30DynamicPersistentTileSchedulerILi384ELi128ELb0ELb1ELb1EEEEEEEEEvNT_6ParamsE)
        .other          _ZN7cutlass13device_kernelIN5flash11enable_sm90INS1_16FlashAttnFwdSm90INS1_25CollectiveMainloopFwdSm90ILi2EN4cute5tupleIJNS5_1CILi1EEES8_S8_EEENS6_IJNS7_ILi192EEENS7_ILi128EEENS7_ILi64EEEEEELi64ENS_10bfloat16_tEfNS_4arch4Sm90ELb1ELb0ELb0ELb0ELb1ELb0ELb0ELb1ELb1ELb1ELb0ELb0EEENS1_21CollectiveEpilogueFwdINS6_IJSA_SC_SB_EEES9_SE_SG_Li384ELb0ELb1ELb0ELb0EEENS1_30DynamicPersistentTileSchedulerILi384ELi128ELb0ELb1ELb1EEEEEEEEEvNT_6ParamsE,@"STO_CUDA_ENTRY STV_DEFAULT"
_ZN7cutlass13device_kernelIN5flash11enable_sm90INS1_16FlashAttnFwdSm90INS1_25CollectiveMainloopFwdSm90ILi2EN4cute5tupleIJNS5_1CILi1EEES8_S8_EEENS6_IJNS7_ILi192EEENS7_ILi128EEENS7_ILi64EEEEEELi64ENS_10bfloat16_tEfNS_4arch4Sm90ELb1ELb0ELb0ELb0ELb1ELb0ELb0ELb1ELb1ELb1ELb0ELb0EEENS1_21CollectiveEpilogueFwdINS6_IJSA_SC_SB_EEES9_SE_SG_Li384ELb0ELb1ELb0ELb0EEENS1_30DynamicPersistentTileSchedulerILi384ELi128ELb0ELb1ELb1EEEEEEEEEvNT_6ParamsE:
[----:B------:R-:W-:Y:S01]  /*0000*/  LDC R1, c[0x0][0x37c] ;  /* 0x0000df00ff017b82 */ /* 0x000fe20000000800 */
[----:B------:R-:W-:Y:S05]  /*0010*/  EXIT ;  /* 0x000000000000794d */ /* 0x000fea0003800000 */
.L_x_6:
        /* <DEDUP_REMOVED lines=14> */
.L_x_15:


//--------------------- .text._ZN7cutlass13device_kernelIN5flash11enable_sm90INS1_16FlashAttnFwdSm90INS1_25CollectiveMainloopFwdSm90ILi2EN4cute5tupleIJNS5_1CILi1EEES8_S8_EEENS6_IJNS7_ILi192EEENS7_ILi128EEENS7_ILi64EEEEEELi64ENS_10bfloat16_tEfNS_4arch4Sm90ELb1ELb0ELb0ELb1ELb1ELb0ELb0ELb1ELb1ELb1ELb0ELb0EEENS1_21CollectiveEpilogueFwdINS6_IJSA_SC_SB_EEES9_SE_SG_Li384ELb1ELb1ELb0ELb0EEENS1_36VarlenDynamicPersistentTileSchedulerILi192ELi128ELi384ELi128ELb0ELb1ELb1ELb1ELb1ELb1EEEEEEEEEvNT_6ParamsE --------------------------
	.section	.text._ZN7cutlass13device_kernelIN5flash11enable_sm90INS1_16FlashAttnFwdSm90INS1_25CollectiveMainloopFwdSm90ILi2EN4cute5tupleIJNS5_1CILi1EEES8_S8_EEENS6_IJNS7_ILi192EEENS7_ILi128EEENS7_ILi64EEEEEELi64ENS_10bfloat16_tEfNS_4arch4Sm90ELb1ELb0ELb0ELb1ELb1ELb0ELb0ELb1ELb1ELb1ELb0ELb0EEENS1_21CollectiveEpilogueFwdINS6_IJSA_SC_SB_EEES9_SE_SG_Li384ELb1ELb1ELb0ELb0EEENS1_36VarlenDynamicPersistentTileSchedulerILi192ELi128ELi384ELi128ELb0ELb1ELb1ELb1ELb1ELb1EEEEEEEEEvNT_6ParamsE,"ax",@progbits
	.align	128
.text._ZN7cutlass13device_kernelIN5flash11enable_sm90INS1_16FlashAttnFwdSm90INS1_25CollectiveMainloopFwdSm90ILi2EN4cute5tupleIJNS5_1CILi1EEES8_S8_EEENS6_IJNS7_ILi192EEENS7_ILi128EEENS7_ILi64EEEEEELi64ENS_10bfloat16_tEfNS_4arch4Sm90ELb1ELb0ELb0ELb1ELb1ELb0ELb0ELb1ELb1ELb1ELb0ELb0EEENS1_21CollectiveEpilogueFwdINS6_IJSA_SC_SB_EEES9_SE_SG_Li384ELb1ELb1ELb0ELb0EEENS1_36VarlenDynamicPersistentTileSchedulerILi192ELi128ELi384ELi128ELb0ELb1ELb1ELb1ELb1ELb1EEEEEEEEEvNT_6ParamsE:
        .type           _ZN7cutlass13device_kernelIN5flash11enable_sm90INS1_16FlashAttnFwdSm90INS1_25CollectiveMainloopFwdSm90ILi2EN4cute5tupleIJNS5_1CILi1EEES8_S8_EEENS6_IJNS7_ILi192EEENS7_ILi128EEENS7_ILi64EEEEEELi64ENS_10bfloat16_tEfNS_4arch4Sm90ELb1ELb0ELb0ELb1ELb1ELb0ELb0ELb1ELb1ELb1ELb0ELb0EEENS1_21CollectiveEpilogueFwdINS6_IJSA_SC_SB_EEES9_SE_SG_Li384ELb1ELb1ELb0ELb0EEENS1_36VarlenDynamicPersistentTileSchedulerILi192ELi128ELi384ELi128ELb0ELb1ELb1ELb1ELb1ELb1EEEEEEEEEvNT_6ParamsE,@function
        .size           _ZN7cutlass13device_kernelIN5flash11enable_sm90INS1_16FlashAttnFwdSm90INS1_25CollectiveMainloopFwdSm90ILi2EN4cute5tupleIJNS5_1CILi1EEES8_S8_EEENS6_IJNS7_ILi192EEENS7_ILi128EEENS7_ILi64EEEEEELi64ENS_10bfloat16_tEfNS_4arch4Sm90ELb1ELb0ELb0ELb1ELb1ELb0ELb0ELb1ELb1ELb1ELb0ELb0EEENS1_21CollectiveEpilogueFwdINS6_IJSA_SC_SB_EEES9_SE_SG_Li384ELb1ELb1ELb0ELb0EEENS1_36VarlenDynamicPersistentTileSchedulerILi192ELi128ELi384ELi128ELb0ELb1ELb1ELb1ELb1ELb1EEEEEEEEEvNT_6ParamsE,(.L_x_16 - _ZN7cutlass13device_kernelIN5flash11enable_sm90INS1_16FlashAttnFwdSm90INS1_25CollectiveMainloopFwdSm90ILi2EN4cute5tupleIJNS5_1CILi1EEES8_S8_EEENS6_IJNS7_ILi192EEENS7_ILi128EEENS7_ILi64EEEEEELi64ENS_10bfloat16_tEfNS_4arch4Sm90ELb1ELb0ELb0ELb1ELb1ELb0ELb0ELb1ELb1ELb1ELb0ELb0EEENS1_21CollectiveEpilogueFwdINS6_IJSA_SC_SB_EEES9_SE_SG_Li384ELb1ELb1ELb0ELb0EEENS1_36VarlenDynamicPersistentTileSchedulerILi192ELi128ELi384ELi128ELb0ELb1ELb1ELb1ELb1ELb1EEEEEEEEEvNT_6ParamsE)
        .other          _ZN7cutlass13device_kernelIN5flash11enable_sm90INS1_16FlashAttnFwdSm90INS1_25CollectiveMainloopFwdSm90ILi2EN4cute5tupleIJNS5_1CILi1EEES8_S8_EEENS6_IJNS7_ILi192EEENS7_ILi128EEENS7_ILi64EEEEEELi64ENS_10bfloat16_tEfNS_4arch4Sm90ELb1ELb0ELb0ELb1ELb1ELb0ELb0ELb1ELb1ELb1ELb0ELb0EEENS1_21CollectiveEpilogueFwdINS6_IJSA_SC_SB_EEES9_SE_SG_Li384ELb1ELb1ELb0ELb0EEENS1_36VarlenDynamicPersistentTileSchedulerILi192ELi128ELi384ELi128ELb0ELb1ELb1ELb1ELb1ELb1EEEEEEEEEvNT_6ParamsE,@"STO_CUDA_ENTRY STV_DEFAULT"
_ZN7cutlass13device_kernelIN5flash11enable_sm90INS1_16FlashAttnFwdSm90INS1_25CollectiveMainloopFwdSm90ILi2EN4cute5tupleIJNS5_1CILi1EEES8_S8_EEENS6_IJNS7_ILi192EEENS7_ILi128EEENS7_ILi64EEEEEELi64ENS_10bfloat16_tEfNS_4arch4Sm90ELb1ELb0ELb0ELb1ELb1ELb0ELb0ELb1ELb1ELb1ELb0ELb0EEENS1_21CollectiveEpilogueFwdINS6_IJSA_SC_SB_EEES9_SE_SG_Li384ELb1ELb1ELb0ELb0EEENS1_36VarlenDynamicPersistentTileSchedulerILi192ELi128ELi384ELi128ELb0ELb1ELb1ELb1ELb1ELb1EEEEEEEEEvNT_6ParamsE:
[----:B------:R-:W-:Y:S01]  /*0000*/  LDC R1, c[0x0][0x37c] ;  /* 0x0000df00ff017b82 */ /* 0x000fe20000000800 */
[----:B------:R-:W-:Y:S05]  /*0010*/  EXIT ;  /* 0x000000000000794d */ /* 0x000fea0003800000 */
.L_x_7:
        /* <DEDUP_REMOVED lines=14> */
.L_x_16:


//--------------------- .text._ZN7cutlass13device_kernelIN5flash11enable_sm90INS1_16FlashAttnFwdSm90INS1_25CollectiveMainloopFwdSm90ILi2EN4cute5tupleIJNS5_1CILi1EEES8_S8_EEENS6_IJNS7_ILi192EEENS7_ILi128EEENS7_ILi64EEEEEELi64ENS_10bfloat16_tEfNS_4arch4Sm90ELb1ELb0ELb0ELb1ELb1ELb1ELb0ELb1ELb1ELb1ELb0ELb0EEENS1_21CollectiveEpilogueFwdINS6_IJSA_SC_SB_EEES9_SE_SG_Li384ELb1ELb1ELb0ELb0EEENS1_36VarlenDynamicPersistentTileSchedulerILi192ELi128ELi384ELi128ELb0ELb1ELb1ELb1ELb1ELb1EEEEEEEEEvNT_6ParamsE --------------------------
	.section	.text._ZN7cutlass13device_kernelIN5flash11enable_sm90INS1_16FlashAttnFwdSm90INS1_25CollectiveMainloopFwdSm90ILi2EN4cute5tupleIJNS5_1CILi1EEES8_S8_EEENS6_IJNS7_ILi192EEENS7_ILi128EEENS7_ILi64EEEEEELi64ENS_10bfloat16_tEfNS_4arch4Sm90ELb1ELb0ELb0ELb1ELb1ELb1ELb0ELb1ELb1ELb1ELb0ELb0EEENS1_21CollectiveEpilogueFwdINS6_IJSA_SC_SB_EEES9_SE_SG_Li384ELb1ELb1ELb0ELb0EEENS1_36VarlenDynamicPersistentTileSchedulerILi192ELi128ELi384ELi128ELb0ELb1ELb1ELb1ELb1ELb1EEEEEEEEEvNT_6ParamsE,"ax",@progbits
	.align	128
.text._ZN7cutlass13device_kernelIN5flash11enable_sm90INS1_16FlashAttnFwdSm90INS1_25CollectiveMainloopFwdSm90ILi2EN4cute5tupleIJNS5_1CILi1EEES8_S8_EEENS6_IJNS7_ILi192EEENS7_ILi128EEENS7_ILi64EEEEEELi64ENS_10bfloat16_tEfNS_4arch4Sm90ELb1ELb0ELb0ELb1ELb1ELb1ELb0ELb1ELb1ELb1ELb0ELb0EEENS1_21CollectiveEpilogueFwdINS6_IJSA_SC_SB_EEES9_SE_SG_Li384ELb1ELb1ELb0ELb0EEENS1_36VarlenDynamicPersistentTileSchedulerILi192ELi128ELi384ELi128ELb0ELb1ELb1ELb1ELb1ELb1EEEEEEEEEvNT_6ParamsE:
        .type           _ZN7cutlass13device_kernelIN5flash11enable_sm90INS1_16FlashAttnFwdSm90INS1_25CollectiveMainloopFwdSm90ILi2EN4cute5tupleIJNS5_1CILi1EEES8_S8_EEENS6_IJNS7_ILi192EEENS7_ILi128EEENS7_ILi64EEEEEELi64ENS_10bfloat16_tEfNS_4arch4Sm90ELb1ELb0ELb0ELb1ELb1ELb1ELb0ELb1ELb1ELb1ELb0ELb0EEENS1_21CollectiveEpilogueFwdINS6_IJSA_SC_SB_EEES9_SE_SG_Li384ELb1ELb1ELb0ELb0EEENS1_36VarlenDynamicPersistentTileSchedulerILi192ELi128ELi384ELi128ELb0ELb1ELb1ELb1ELb1ELb1EEEEEEEEEvNT_6ParamsE,@function
        .size           _ZN7cutlass13device_kernelIN5flash11enable_sm90INS1_16FlashAttnFwdSm90INS1_25CollectiveMainloopFwdSm90ILi2EN4cute5tupleIJNS5_1CILi1EEES8_S8_EEENS6_IJNS7_ILi192EEENS7_ILi128EEENS7_ILi64EEEEEELi64ENS_10bfloat16_tEfNS_4arch4Sm90ELb1ELb0ELb0ELb1ELb1ELb1ELb0ELb1ELb1ELb1ELb0ELb0EEENS1_21CollectiveEpilogueFwdINS6_IJSA_SC_SB_EEES9_SE_SG_Li384ELb1ELb1ELb0ELb0EEENS1_36VarlenDynamicPersistentTileSchedulerILi192ELi128ELi384ELi128ELb0ELb1ELb1ELb1ELb1ELb1EEEEEEEEEvNT_6ParamsE,(.L_x_17 - _ZN7cutlass13device_kernelIN5flash11enable_sm90INS1_16FlashAttnFwdSm90INS1_25CollectiveMainloopFwdSm90ILi2EN4cute5tupleIJNS5_1CILi1EEES8_S8_EEENS6_IJNS7_ILi192EEENS7_ILi128EEENS7_ILi64EEEEEELi64ENS_10bfloat16_tEfNS_4arch4Sm90ELb1ELb0ELb0ELb1ELb1ELb1ELb0ELb1ELb1ELb1ELb0ELb0EEENS1_21CollectiveEpilogueFwdINS6_IJSA_SC_SB_EEES9_SE_SG_Li384ELb1ELb1ELb0ELb0EEENS1_36VarlenDynamicPersistentTileSchedulerILi192ELi128ELi384ELi128ELb0ELb1ELb1ELb1ELb1ELb1EEEEEEEEEvNT_6ParamsE)
        .other          _ZN7cutlass13device_kernelIN5flash11enable_sm90INS1_16FlashAttnFwdSm90INS1_25CollectiveMainloopFwdSm90ILi2EN4cute5tupleIJNS5_1CILi1EEES8_S8_EEENS6_IJNS7_ILi192EEENS7_ILi128EEENS7_ILi64EEEEEELi64ENS_10bfloat16_tEfNS_4arch4Sm90ELb1ELb0ELb0ELb1ELb1ELb1ELb0ELb1ELb1ELb1ELb0ELb0EEENS1_21CollectiveEpilogueFwdINS6_IJSA_SC_SB_EEES9_SE_SG_Li384ELb1ELb1ELb0ELb0EEENS1_36VarlenDynamicPersistentTileSchedulerILi192ELi128ELi384ELi128ELb0ELb1ELb1ELb1ELb1ELb1EEEEEEEEEvNT_6ParamsE,@"STO_CUDA_ENTRY STV_DEFAULT"
_ZN7cutlass13device_kernelIN5flash11enable_sm90INS1_16FlashAttnFwdSm90INS1_25CollectiveMainloopFwdSm90ILi2EN4cute5tupleIJNS5_1CILi1EEES8_S8_EEENS6_IJNS7_ILi192EEENS7_ILi128EEENS7_ILi64EEEEEELi64ENS_10bfloat16_tEfNS_4arch4Sm90ELb1ELb0ELb0ELb1ELb1ELb1ELb0ELb1ELb1ELb1ELb0ELb0EEENS1_21CollectiveEpilogueFwdINS6_IJSA_SC_SB_EEES9_SE_SG_Li384ELb1ELb1ELb0ELb0EEENS1_36VarlenDynamicPersistentTileSchedulerILi192ELi128ELi384ELi128ELb0ELb1ELb1ELb1ELb1ELb1EEEEEEEEEvNT_6ParamsE:
[----:B------:R-:W-:Y:S01]  /*0000*/  LDC R1, c[0x0][0x37c] ;  /* 0x0000df00ff017b82 */ /* 0x000fe20000000800 */
[----:B------:R-:W-:Y:S05]  /*0010*/  EXIT ;  /* 0x000000000000794d */ /* 0x000fea0003800000 */
.L_x_8:
        /* <DEDUP_REMOVED lines=14> */
.L_x_17:


//--------------------- .nv.shared.reserved.0     --------------------------
	.section	.nv.shared.reserved.0,"aw",@nobits
	.weak		__nv_reservedSMEM_offset_0_alias
	.size		__nv_reservedSMEM_offset_0_alias, 0, 64
	.other		__nv_reservedSMEM_offset_0_alias,@"STO_CUDA_RESERVED_SHARED STV_DEFAULT"
__nv_reservedSMEM_offset_0_alias:
	.zero		0
	.zero		64


//--------------------- .nv.global                --------------------------
	.section	.nv.global,"aw",@nobits
.nv.global:
	.type		_ZN71_INTERNAL_e3af1ffe_35_flash_fwd_hdim64_bf16_paged_sm90_cu_f3e6f9ee_38244cute1_E,@object
	.size		_ZN71_INTERNAL_e3af1ffe_35_flash_fwd_hdim64_bf16_paged_sm90_cu_f3e6f9ee_38244cute1_E,(_ZN71_INTERNAL_e3af1ffe_35_flash_fwd_hdim64_bf16_paged_sm90_cu_f3e6f9ee_38244cuda3std3__45__cpo6cbeginE - _ZN71_INTERNAL_e3af1ffe_35_flash_fwd_hdim64_bf16_paged_sm90_cu_f3e6f9ee_38244cute1_E)
_ZN71_INTERNAL_e3af1ffe_35_flash_fwd_hdim64_bf16_paged_sm90_cu_f3e6f9ee_38244cute1_E:
	.zero		1
	.type		_ZN71_INTERNAL_e3af1ffe_35_flash_fwd_hdim64_bf16_paged_sm90_cu_f3e6f9ee_38244cuda3std3__45__cpo6cbeginE,@object
	.size		_ZN71_INTERNAL_e3af1ffe_35_flash_fwd_hdim64_bf16_paged_sm90_cu_f3e6f9ee_38244cuda3std3__45__cpo6cbeginE,(_ZN71_INTERNAL_e3af1ffe_35_flash_fwd_hdim64_bf16_paged_sm90_cu_f3e6f9ee_38244cuda3std3__48in_placeE - _ZN71_INTERNAL_e3af1ffe_35_flash_fwd_hdim64_bf16_paged_sm90_cu_f3e6f9ee_38244cuda3std3__45__cpo6cbeginE)
_ZN71_INTERNAL_e3af1ffe_35_flash_fwd_hdim64_bf16_paged_sm90_cu_f3e6f9ee_38244cuda3std3__45__cpo6cbeginE:
	.zero		1
	.type		_ZN71_INTERNAL_e3af1ffe_35_flash_fwd_hdim64_bf16_paged_sm90_cu_f3e6f9ee_38244cuda3std3__48in_placeE,@object
	.size		_ZN71_INTERNAL_e3af1ffe_35_flash_fwd_hdim64_bf16_paged_sm90_cu_f3e6f9ee_38244cuda3std3__48in_placeE,(_ZN71_INTERNAL_e3af1ffe_35_flash_fwd_hdim64_bf16_paged_sm90_cu_f3e6f9ee_38244cuda3std6ranges3__45__cpo9iter_moveE - _ZN71_INTERNAL_e3af1ffe_35_flash_fwd_hdim64_bf16_paged_sm90_cu_f3e6f9ee_38244cuda3std3__48in_placeE)
_ZN71_INTERNAL_e3af1ffe_35_flash_fwd_hdim64_bf16_paged_sm90_cu_f3e6f9ee_38244cuda3std3__48in_placeE:
	.zero		1
	.type		_ZN71_INTERNAL_e3af1ffe_35_flash_fwd_hdim64_bf16_paged_sm90_cu_f3e6f9ee_38244cuda3std6ranges3__45__cpo9iter_moveE,@object
	.size		_ZN71_INTERNAL_e3af1ffe_35_flash_fwd_hdim64_bf16_paged_sm90_cu_f3e6f9ee_38244cuda3std6ranges3__45__cpo9iter_moveE,(_ZN71_INTERNAL_e3af1ffe_35_flash_fwd_hdim64_bf16_paged_sm90_cu_f3e6f9ee_38244cuda3std3__45__cpo5beginE - _ZN71_INTERNAL_e3af1ffe_35_flash_fwd_hdim64_bf16_paged_sm90_cu_f3e6f9ee_38244cuda3std6ranges3__45__cpo9iter_moveE)
_ZN71_INTERNAL_e3af1ffe_35_flash_fwd_hdim64_bf16_paged_sm90_cu_f3e6f9ee_38244cuda3std6ranges3__45__cpo9iter_moveE:
	.zero		1
	.type		_ZN71_INTERNAL_e3af1ffe_35_flash_fwd_hdim64_bf16_paged_sm90_cu_f3e6f9ee_38244cuda3std3__45__cpo5beginE,@object
	.size		_ZN71_INTERNAL_e3af1ffe_35_flash_fwd_hdim64_bf16_paged_sm90_cu_f3e6f9ee_38244cuda3std3__45__cpo5beginE,(_ZN71_INTERNAL_e3af1ffe_35_flash_fwd_hdim64_bf16_paged_sm90_cu_f3e6f9ee_38244cuda3std3__473_GLOBAL__N__e3af1ffe_35_flash_fwd_hdim64_bf16_paged_sm90_cu_f3e6f9ee_38246ignoreE - _ZN71_INTERNAL_e3af1ffe_35_flash_fwd_hdim64_bf16_paged_sm90_cu_f3e6f9ee_38244cuda3std3__45__cpo5beginE)
_ZN71_INTERNAL_e3af1ffe_35_flash_fwd_hdim64_bf16_paged_sm90_cu_f3e6f9ee_38244cuda3std3__45__cpo5beginE:
	.zero		1
	.type		_ZN71_INTERNAL_e3af1ffe_35_flash_fwd_hdim64_bf16_paged_sm90_cu_f3e6f9ee_38244cuda3std3__473_GLOBAL__N__e3af1ffe_35_flash_fwd_hdim64_bf16_paged_sm90_cu_f3e6f9ee_38246ignoreE,@object
	.size		_ZN71_INTERNAL_e3af1ffe_35_flash_fwd_hdim64_bf16_paged_sm90_cu_f3e6f9ee_38244cuda3std3__473_GLOBAL__N__e3af1ffe_35_flash_fwd_hdim64_bf16_paged_sm90_cu_f3e6f9ee_38246ignoreE,(_ZN71_INTERNAL_e3af1ffe_35_flash_fwd_hdim64_bf16_paged_sm90_cu_f3e6f9ee_38244cute7productE - _ZN71_INTERNAL_e3af1ffe_35_flash_fwd_hdim64_bf16_paged_sm90_cu_f3e6f9ee_38244cuda3std3__473_GLOBAL__N__e3af1ffe_35_flash_fwd_hdim64_bf16_paged_sm90_cu_f3e6f9ee_38246ignoreE)
_ZN71_INTERNAL_e3af1ffe_35_flash_fwd_hdim64_bf16_paged_sm90_cu_f3e6f9ee_38244cuda3std3__473_GLOBAL__N__e3af1ffe_35_flash_fwd_hdim64_bf16_paged_sm90_cu_f3e6f9ee_38246ignoreE:
	.zero		1
	.type		_ZN71_INTERNAL_e3af1ffe_35_flash_fwd_hdim64_bf16_paged_sm90_cu_f3e6f9ee_38244cute7productE,@object
	.size		_ZN71_INTERNAL_e3af1ffe_35_flash_fwd_hdim64_bf16_paged_sm90_cu_f3e6f9ee_38244cute7productE,(_ZN71_INTERNAL_e3af1ffe_35_flash_fwd_hdim64_bf16_paged_sm90_cu_f3e6f9ee_38244cuda3std3__45__cpo3endE - _ZN71_INTERNAL_e3af1ffe_35_flash_fwd_hdim64_bf16_paged_sm90_cu_f3e6f9ee_38244cute7productE)
_ZN71_INTERNAL_e3af1ffe_35_flash_fwd_hdim64_bf16_paged_sm90_cu_f3e6f9ee_38244cute7productE:
	.zero		1
	.type		_ZN71_INTERNAL_e3af1ffe_35_flash_fwd_hdim64_bf16_paged_sm90_cu_f3e6f9ee_38244cuda3std3__45__cpo3endE,@object
	.size		_ZN71_INTERNAL_e3af1ffe_35_flash_fwd_hdim64_bf16_paged_sm90_cu_f3e6f9ee_38244cuda3std3__45__cpo3endE,(_ZN71_INTERNAL_e3af1ffe_35_flash_fwd_hdim64_bf16_paged_sm90_cu_f3e6f9ee_38244cuda3std3__419piecewise_constructE - _ZN71_INTERNAL_e3af1ffe_35_flash_fwd_hdim64_bf16_paged_sm90_cu_f3e6f9ee_38244cuda3std3__45__cpo3endE)
_ZN71_INTERNAL_e3af1ffe_35_flash_fwd_hdim64_bf16_paged_sm90_cu_f3e6f9ee_38244cuda3std3__45__cpo3endE:
	.zero		1
	.type		_ZN71_INTERNAL_e3af1ffe_35_flash_fwd_hdim64_bf16_paged_sm90_cu_f3e6f9ee_38244cuda3std3__419piecewise_constructE,@object
	.size		_ZN71_INTERNAL_e3af1ffe_35_flash_fwd_hdim64_bf16_paged_sm90_cu_f3e6f9ee_38244cuda3std3__419piecewise_constructE,(_ZN71_INTERNAL_e3af1ffe_35_flash_fwd_hdim64_bf16_paged_sm90_cu_f3e6f9ee_38244cuda3std3__45__cpo4cendE - _ZN71_INTERNAL_e3af1ffe_35_flash_fwd_hdim64_bf16_paged_sm90_cu_f3e6f9ee_38244cuda3std3__419piecewise_constructE)
_ZN71_INTERNAL_e3af1ffe_35_flash_fwd_hdim64_bf16_paged_sm90_cu_f3e6f9ee_38244cuda3std3__419piecewise_constructE:
	.zero		1
	.type		_ZN71_INTERNAL_e3af1ffe_35_flash_fwd_hdim64_bf16_paged_sm90_cu_f3e6f9ee_38244cuda3std3__45__cpo4cendE,@object
	.size		_ZN71_INTERNAL_e3af1ffe_35_flash_fwd_hdim64_bf16_paged_sm90_cu_f3e6f9ee_38244cuda3std3__45__cpo4cendE,(_ZN71_INTERNAL_e3af1ffe_35_flash_fwd_hdim64_bf16_paged_sm90_cu_f3e6f9ee_38244cuda3std6ranges3__45__cpo4swapE - _ZN71_INTERNAL_e3af1ffe_35_flash_fwd_hdim64_bf16_paged_sm90_cu_f3e6f9ee_38244cuda3std3__45__cpo4cendE)
_ZN71_INTERNAL_e3af1ffe_35_flash_fwd_hdim64_bf16_paged_sm90_cu_f3e6f9ee_38244cuda3std3__45__cpo4cendE:
	.zero		1
	.type		_ZN71_INTERNAL_e3af1ffe_35_flash_fwd_hdim64_bf16_paged_sm90_cu_f3e6f9ee_38244cuda3std6ranges3__45__cpo4swapE,@object
	.size		_ZN71_INTERNAL_e3af1ffe_35_flash_fwd_hdim64_bf16_paged_sm90_cu_f3e6f9ee_38244cuda3std6ranges3__45__cpo4swapE,(.L_7 - _ZN71_INTERNAL_e3af1ffe_35_flash_fwd_hdim64_bf16_paged_sm90_cu_f3e6f9ee_38244cuda3std6ranges3__45__cpo4swapE)
_ZN71_INTERNAL_e3af1ffe_35_flash_fwd_hdim64_bf16_paged_sm90_cu_f3e6f9ee_38244cuda3std6ranges3__45__cpo4swapE:
	.zero		1
.L_7:


//--------------------- .nv.constant0._ZN7cutlass13device_kernelIN5flash11enable_sm90INS1_16FlashAttnFwdSm90INS1_25CollectiveMainloopFwdSm90ILi2EN4cute5tupleIJNS5_1CILi1EEES8_S8_EEENS6_IJNS7_ILi192EEENS7_ILi128EEENS7_ILi64EEEEEELi64ENS_10bfloat16_tEfNS_4arch4Sm90ELb0ELb0ELb0ELb0ELb1ELb0ELb0ELb1ELb1ELb1ELb0ELb0EEENS1_21CollectiveEpilogueFwdINS6_IJSA_SC_SB_EEES9_SE_SG_Li384ELb0ELb1ELb0ELb0EEENS1_29StaticPersistentTileSchedulerILb0EEEEEEEEEvNT_6ParamsE --------------------------
	.section	.nv.constant0._ZN7cutlass13device_kernelIN5flash11enable_sm90INS1_16FlashAttnFwdSm90INS1_25CollectiveMainloopFwdSm90ILi2EN4cute5tupleIJNS5_1CILi1EEES8_S8_EEENS6_IJNS7_ILi192EEENS7_ILi128EEENS7_ILi64EEEEEELi64ENS_10bfloat16_tEfNS_4arch4Sm90ELb0ELb0ELb0ELb0ELb1ELb0ELb0ELb1ELb1ELb1ELb0ELb0EEENS1_21CollectiveEpilogueFwdINS6_IJSA_SC_SB_EEES9_SE_SG_Li384ELb0ELb1ELb0ELb0EEENS1_29StaticPersistentTileSchedulerILb0EEEEEEEEEvNT_6ParamsE,"a",@progbits
	.sectionflags	@""
	.align	4
.nv.constant0._ZN7cutlass13device_kernelIN5flash11enable_sm90INS1_16FlashAttnFwdSm90INS1_25CollectiveMainloopFwdSm90ILi2EN4cute5tupleIJNS5_1CILi1EEES8_S8_EEENS6_IJNS7_ILi192EEENS7_ILi128EEENS7_ILi64EEEEEELi64ENS_10bfloat16_tEfNS_4arch4Sm90ELb0ELb0ELb0ELb0ELb1ELb0ELb0ELb1ELb1ELb1ELb0ELb0EEENS1_21CollectiveEpilogueFwdINS6_IJSA_SC_SB_EEES9_SE_SG_Li384ELb0ELb1ELb0ELb0EEENS1_29StaticPersistentTileSchedulerILb0EEEEEEEEEvNT_6ParamsE:
	.zero		3456


//--------------------- .nv.constant0._ZN7cutlass13device_kernelIN5flash11enable_sm90INS1_16FlashAttnFwdSm90INS1_25CollectiveMainloopFwdSm90ILi2EN4cute5tupleIJNS5_1CILi1EEES8_S8_EEENS6_IJNS7_ILi192EEENS7_ILi128EEENS7_ILi64EEEEEELi64ENS_10bfloat16_tEfNS_4arch4Sm90ELb0ELb0ELb0ELb1ELb1ELb0ELb0ELb1ELb1ELb1ELb0ELb0EEENS1_21CollectiveEpilogueFwdINS6_IJSA_SC_SB_EEES9_SE_SG_Li384ELb1ELb1ELb0ELb0EEENS1_36VarlenDynamicPersistentTileSchedulerILi192ELi128ELi384ELi128ELb0ELb1ELb1ELb0ELb1ELb1EEEEEEEEEvNT_6ParamsE --------------------------
	.section	.nv.constant0._ZN7cutlass13device_kernelIN5flash11enable_sm90INS1_16FlashAttnFwdSm90INS1_25CollectiveMainloopFwdSm90ILi2EN4cute5tupleIJNS5_1CILi1EEES8_S8_EEENS6_IJNS7_ILi192EEENS7_ILi128EEENS7_ILi64EEEEEELi64ENS_10bfloat16_tEfNS_4arch4Sm90ELb0ELb0ELb0ELb1ELb1ELb0ELb0ELb1ELb1ELb1ELb0ELb0EEENS1_21CollectiveEpilogueFwdINS6_IJSA_SC_SB_EEES9_SE_SG_Li384ELb1ELb1ELb0ELb0EEENS1_36VarlenDynamicPersistentTileSchedulerILi192ELi128ELi384ELi128ELb0ELb1ELb1ELb0ELb1ELb1EEEEEEEEEvNT_6ParamsE,"a",@progbits
	.sectionflags	@""
	.align	4
.nv.constant0._ZN7cutlass13device_kernelIN5flash11enable_sm90INS1_16FlashAttnFwdSm90INS1_25CollectiveMainloopFwdSm90ILi2EN4cute5tupleIJNS5_1CILi1EEES8_S8_EEENS6_IJNS7_ILi192EEENS7_ILi128EEENS7_ILi64EEEEEELi64ENS_10bfloat16_tEfNS_4arch4Sm90ELb0ELb0ELb0ELb1ELb1ELb0ELb0ELb1ELb1ELb1ELb0ELb0EEENS1_21CollectiveEpilogueFwdINS6_IJSA_SC_SB_EEES9_SE_SG_Li384ELb1ELb1ELb0ELb0EEENS1_36VarlenDynamicPersistentTileSchedulerILi192ELi128ELi384ELi128ELb0ELb1ELb1ELb0ELb1ELb1EEEEEEEEEvNT_6ParamsE:
	.zero		3584


//--------------------- .nv.constant0._ZN7cutlass13device_kernelIN5flash11enable_sm90INS1_16FlashAttnFwdSm90INS1_25CollectiveMainloopFwdSm90ILi2EN4cute5tupleIJNS5_1CILi1EEES8_S8_EEENS6_IJNS7_ILi192EEENS7_ILi128EEENS7_ILi64EEEEEELi64ENS_10bfloat16_tEfNS_4arch4Sm90ELb0ELb0ELb0ELb1ELb1ELb1ELb0ELb1ELb1ELb1ELb0ELb0EEENS1_21CollectiveEpilogueFwdINS6_IJSA_SC_SB_EEES9_SE_SG_Li384ELb1ELb1ELb0ELb0EEENS1_36VarlenDynamicPersistentTileSchedulerILi192ELi128ELi384ELi128ELb0ELb1ELb1ELb0ELb1ELb1EEEEEEEEEvNT_6ParamsE --------------------------
	.section	.nv.constant0._ZN7cutlass13device_kernelIN5flash11enable_sm90INS1_16FlashAttnFwdSm90INS1_25CollectiveMainloopFwdSm90ILi2EN4cute5tupleIJNS5_1CILi1EEES8_S8_EEENS6_IJNS7_ILi192EEENS7_ILi128EEENS7_ILi64EEEEEELi64ENS_10bfloat16_tEfNS_4arch4Sm90ELb0ELb0ELb0ELb1ELb1ELb1ELb0ELb1ELb1ELb1ELb0ELb0EEENS1_21CollectiveEpilogueFwdINS6_IJSA_SC_SB_EEES9_SE_SG_Li384ELb1ELb1ELb0ELb0EEENS1_36VarlenDynamicPersistentTileSchedulerILi192ELi128ELi384ELi128ELb0ELb1ELb1ELb0ELb1ELb1EEEEEEEEEvNT_6ParamsE,"a",@progbits
	.sectionflags	@""
	.align	4
.nv.constant0._ZN7cutlass13device_kernelIN5flash11enable_sm90INS1_16FlashAttnFwdSm90INS1_25CollectiveMainloopFwdSm90ILi2EN4cute5tupleIJNS5_1CILi1EEES8_S8_EEENS6_IJNS7_ILi192EEENS7_ILi128EEENS7_ILi64EEEEEELi64ENS_10bfloat16_tEfNS_4arch4Sm90ELb0ELb0ELb0ELb1ELb1ELb1ELb0ELb1ELb1ELb1ELb0ELb0EEENS1_21CollectiveEpilogueFwdINS6_IJSA_SC_SB_EEES9_SE_SG_Li384ELb1ELb1ELb0ELb0EEENS1_36VarlenDynamicPersistentTileSchedulerILi192ELi128ELi384ELi128ELb0ELb1ELb1ELb0ELb1ELb1EEEEEEEEEvNT_6ParamsE:
	.zero		3584


//--------------------- .nv.constant0._ZN7cutlass13device_kernelIN5flash11enable_sm90INS1_16FlashAttnFwdSm90INS1_25CollectiveMainloopFwdSm90ILi2EN4cute5tupleIJNS5_1CILi1EEES8_S8_EEENS6_IJNS7_ILi192EEENS7_ILi128EEENS7_ILi64EEEEEELi64ENS_10bfloat16_tEfNS_4arch4Sm90ELb0ELb1ELb0ELb0ELb1ELb0ELb0ELb1ELb1ELb1ELb0ELb0EEENS1_21CollectiveEpilogueFwdINS6_IJSA_SC_SB_EEES9_SE_SG_Li384ELb0ELb1ELb0ELb0EEENS1_30DynamicPersistentTileSchedulerILi384ELi128ELb0ELb1ELb1EEEEEEEEEvNT_6ParamsE --------------------------
	.section	.nv.constant0._ZN7cutlass13device_kernelIN5flash11enable_sm90INS1_16FlashAttnFwdSm90INS1_25CollectiveMainloopFwdSm90ILi2EN4cute5tupleIJNS5_1CILi1EEES8_S8_EEENS6_IJNS7_ILi192EEENS7_ILi128EEENS7_ILi64EEEEEELi64ENS_10bfloat16_tEfNS_4arch4Sm90ELb0ELb1ELb0ELb0ELb1ELb0ELb0ELb1ELb1ELb1ELb0ELb0EEENS1_21CollectiveEpilogueFwdINS6_IJSA_SC_SB_EEES9_SE_SG_Li384ELb0ELb1ELb0ELb0EEENS1_30DynamicPersistentTileSchedulerILi384ELi128ELb0ELb1ELb1EEEEEEEEEvNT_6ParamsE,"a",@progbits
	.sectionflags	@""
	.align	4
.nv.constant0._ZN7cutlass13device_kernelIN5flash11enable_sm90INS1_16FlashAttnFwdSm90INS1_25CollectiveMainloopFwdSm90ILi2EN4cute5tupleIJNS5_1CILi1EEES8_S8_EEENS6_IJNS7_ILi192EEENS7_ILi128EEENS7_ILi64EEEEEELi64ENS_10bfloat16_tEfNS_4arch4Sm90ELb0ELb1ELb0ELb0ELb1ELb0ELb0ELb1ELb1ELb1ELb0ELb0EEENS1_21CollectiveEpilogueFwdINS6_IJSA_SC_SB_EEES9_SE_SG_Li384ELb0ELb1ELb0ELb0EEENS1_30DynamicPersistentTileSchedulerILi384ELi128ELb0ELb1ELb1EEEEEEEEEvNT_6ParamsE:
	.zero		3584


//--------------------- .nv.constant0._ZN7cutlass13device_kernelIN5flash11enable_sm90INS1_16FlashAttnFwdSm90INS1_25CollectiveMainloopFwdSm90ILi2EN4cute5tupleIJNS5_1CILi1EEES8_S8_EEENS6_IJNS7_ILi192EEENS7_ILi128EEENS7_ILi64EEEEEELi64ENS_10bfloat16_tEfNS_4arch4Sm90ELb0ELb1ELb0ELb1ELb1ELb0ELb0ELb1ELb1ELb1ELb0ELb0EEENS1_21CollectiveEpilogueFwdINS6_IJSA_SC_SB_EEES9_SE_SG_Li384ELb1ELb1ELb0ELb0EEENS1_36VarlenDynamicPersistentTileSchedulerILi192ELi128ELi384ELi128ELb0ELb1ELb1ELb1ELb0ELb1EEEEEEEEEvNT_6ParamsE --------------------------
	.section	.nv.constant0._ZN7cutlass13device_kernelIN5flash11enable_sm90INS1_16FlashAttnFwdSm90INS1_25CollectiveMainloopFwdSm90ILi2EN4cute5tupleIJNS5_1CILi1EEES8_S8_EEENS6_IJNS7_ILi192EEENS7_ILi128EEENS7_ILi64EEEEEELi64ENS_10bfloat16_tEfNS_4arch4Sm90ELb0ELb1ELb0ELb1ELb1ELb0ELb0ELb1ELb1ELb1ELb0ELb0EEENS1_21CollectiveEpilogueFwdINS6_IJSA_SC_SB_EEES9_SE_SG_Li384ELb1ELb1ELb0ELb0EEENS1_36VarlenDynamicPersistentTileSchedulerILi192ELi128ELi384ELi128ELb0ELb1ELb1ELb1ELb0ELb1EEEEEEEEEvNT_6ParamsE,"a",@progbits
	.sectionflags	@""
	.align	4
.nv.constant0._ZN7cutlass13device_kernelIN5flash11enable_sm90INS1_16FlashAttnFwdSm90INS1_25CollectiveMainloopFwdSm90ILi2EN4cute5tupleIJNS5_1CILi1EEES8_S8_EEENS6_IJNS7_ILi192EEENS7_ILi128EEENS7_ILi64EEEEEELi64ENS_10bfloat16_tEfNS_4arch4Sm90ELb0ELb1ELb0ELb1ELb1ELb0ELb0ELb1ELb1ELb1ELb0ELb0EEENS1_21CollectiveEpilogueFwdINS6_IJSA_SC_SB_EEES9_SE_SG_Li384ELb1ELb1ELb0ELb0EEENS1_36VarlenDynamicPersistentTileSchedulerILi192ELi128ELi384ELi128ELb0ELb1ELb1ELb1ELb0ELb1EEEEEEEEEvNT_6ParamsE:
	.zero		3584


//--------------------- .nv.constant0._ZN7cutlass13device_kernelIN5flash11enable_sm90INS1_16FlashAttnFwdSm90INS1_25CollectiveMainloopFwdSm90ILi2EN4cute5tupleIJNS5_1CILi1EEES8_S8_EEENS6_IJNS7_ILi192EEENS7_ILi128EEENS7_ILi64EEEEEELi64ENS_10bfloat16_tEfNS_4arch4Sm90ELb0ELb1ELb0ELb1ELb1ELb1ELb0ELb1ELb1ELb1ELb0ELb0EEENS1_21CollectiveEpilogueFwdINS6_IJSA_SC_SB_EEES9_SE_SG_Li384ELb1ELb1ELb0ELb0EEENS1_36VarlenDynamicPersistentTileSchedulerILi192ELi128ELi384ELi128ELb0ELb1ELb1ELb1ELb0ELb1EEEEEEEEEvNT_6ParamsE --------------------------
	.section	.nv.constant0._ZN7cutlass13device_kernelIN5flash11enable_sm90INS1_16FlashAttnFwdSm90INS1_25CollectiveMainloopFwdSm90ILi2EN4cute5tupleIJNS5_1CILi1EEES8_S8_EEENS6_IJNS7_ILi192EEENS7_ILi128EEENS7_ILi64EEEEEELi64ENS_10bfloat16_tEfNS_4arch4Sm90ELb0ELb1ELb0ELb1ELb1ELb1ELb0ELb1ELb1ELb1ELb0ELb0EEENS1_21CollectiveEpilogueFwdINS6_IJSA_SC_SB_EEES9_SE_SG_Li384ELb1ELb1ELb0ELb0EEENS1_36VarlenDynamicPersistentTileSchedulerILi192ELi128ELi384ELi128ELb0ELb1ELb1ELb1ELb0ELb1EEEEEEEEEvNT_6ParamsE,"a",@progbits
	.sectionflags	@""
	.align	4
.nv.constant0._ZN7cutlass13device_kernelIN5flash11enable_sm90INS1_16FlashAttnFwdSm90INS1_25CollectiveMainloopFwdSm90ILi2EN4cute5tupleIJNS5_1CILi1EEES8_S8_EEENS6_IJNS7_ILi192EEENS7_ILi128EEENS7_ILi64EEEEEELi64ENS_10bfloat16_tEfNS_4arch4Sm90ELb0ELb1ELb0ELb1ELb1ELb1ELb0ELb1ELb1ELb1ELb0ELb0EEENS1_21CollectiveEpilogueFwdINS6_IJSA_SC_SB_EEES9_SE_SG_Li384ELb1ELb1ELb0ELb0EEENS1_36VarlenDynamicPersistentTileSchedulerILi192ELi128ELi384ELi128ELb0ELb1ELb1ELb1ELb0ELb1EEEEEEEEEvNT_6ParamsE:
	.zero		3584


//--------------------- .nv.constant0._ZN7cutlass13device_kernelIN5flash11enable_sm90INS1_16FlashAttnFwdSm90INS1_25CollectiveMainloopFwdSm90ILi2EN4cute5tupleIJNS5_1CILi1EEES8_S8_EEENS6_IJNS7_ILi192EEENS7_ILi128EEENS7_ILi64EEEEEELi64ENS_10bfloat16_tEfNS_4arch4Sm90ELb1ELb0ELb0ELb0ELb1ELb0ELb0ELb1ELb1ELb1ELb0ELb0EEENS1_21CollectiveEpilogueFwdINS6_IJSA_SC_SB_EEES9_SE_SG_Li384ELb0ELb1ELb0ELb0EEENS1_30DynamicPersistentTileSchedulerILi384ELi128ELb0ELb1ELb1EEEEEEEEEvNT_6ParamsE --------------------------
	.section	.nv.constant0._ZN7cutlass13device_kernelIN5flash11enable_sm90INS1_16FlashAttnFwdSm90INS1_25CollectiveMainloopFwdSm90ILi2EN4cute5tupleIJNS5_1CILi1EEES8_S8_EEENS6_IJNS7_ILi192EEENS7_ILi128EEENS7_ILi64EEEEEELi64ENS_10bfloat16_tEfNS_4arch4Sm90ELb1ELb0ELb0ELb0ELb1ELb0ELb0ELb1ELb1ELb1ELb0ELb0EEENS1_21CollectiveEpilogueFwdINS6_IJSA_SC_SB_EEES9_SE_SG_Li384ELb0ELb1ELb0ELb0EEENS1_30DynamicPersistentTileSchedulerILi384ELi128ELb0ELb1ELb1EEEEEEEEEvNT_6ParamsE,"a",@progbits
	.sectionflags	@""
	.align	4
.nv.constant0._ZN7cutlass13device_kernelIN5flash11enable_sm90INS1_16FlashAttnFwdSm90INS1_25CollectiveMainloopFwdSm90ILi2EN4cute5tupleIJNS5_1CILi1EEES8_S8_EEENS6_IJNS7_ILi192EEENS7_ILi128EEENS7_ILi64EEEEEELi64ENS_10bfloat16_tEfNS_4arch4Sm90ELb1ELb0ELb0ELb0ELb1ELb0ELb0ELb1ELb1ELb1ELb0ELb0EEENS1_21CollectiveEpilogueFwdINS6_IJSA_SC_SB_EEES9_SE_SG_Li384ELb0ELb1ELb0ELb0EEENS1_30DynamicPersistentTileSchedulerILi384ELi128ELb0ELb1ELb1EEEEEEEEEvNT_6ParamsE:
	.zero		3584


//--------------------- .nv.constant0._ZN7cutlass13device_kernelIN5flash11enable_sm90INS1_16FlashAttnFwdSm90INS1_25CollectiveMainloopFwdSm90ILi2EN4cute5tupleIJNS5_1CILi1EEES8_S8_EEENS6_IJNS7_ILi192EEENS7_ILi128EEENS7_ILi64EEEEEELi64ENS_10bfloat16_tEfNS_4arch4Sm90ELb1ELb0ELb0ELb1ELb1ELb0ELb0ELb1ELb1ELb1ELb0ELb0EEENS1_21CollectiveEpilogueFwdINS6_IJSA_SC_SB_EEES9_SE_SG_Li384ELb1ELb1ELb0ELb0EEENS1_36VarlenDynamicPersistentTileSchedulerILi192ELi128ELi384ELi128ELb0ELb1ELb1ELb1ELb1ELb1EEEEEEEEEvNT_6ParamsE --------------------------
	.section	.nv.constant0._ZN7cutlass13device_kernelIN5flash11enable_sm90INS1_16FlashAttnFwdSm90INS1_25CollectiveMainloopFwdSm90ILi2EN4cute5tupleIJNS5_1CILi1EEES8_S8_EEENS6_IJNS7_ILi192EEENS7_ILi128EEENS7_ILi64EEEEEELi64ENS_10bfloat16_tEfNS_4arch4Sm90ELb1ELb0ELb0ELb1ELb1ELb0ELb0ELb1ELb1ELb1ELb0ELb0EEENS1_21CollectiveEpilogueFwdINS6_IJSA_SC_SB_EEES9_SE_SG_Li384ELb1ELb1ELb0ELb0EEENS1_36VarlenDynamicPersistentTileSchedulerILi192ELi128ELi384ELi128ELb0ELb1ELb1ELb1ELb1ELb1EEEEEEEEEvNT_6ParamsE,"a",@progbits
	.sectionflags	@""
	.align	4
.nv.constant0._ZN7cutlass13device_kernelIN5flash11enable_sm90INS1_16FlashAttnFwdSm90INS1_25CollectiveMainloopFwdSm90ILi2EN4cute5tupleIJNS5_1CILi1EEES8_S8_EEENS6_IJNS7_ILi192EEENS7_ILi128EEENS7_ILi64EEEEEELi64ENS_10bfloat16_tEfNS_4arch4Sm90ELb1ELb0ELb0ELb1ELb1ELb0ELb0ELb1ELb1ELb1ELb0ELb0EEENS1_21CollectiveEpilogueFwdINS6_IJSA_SC_SB_EEES9_SE_SG_Li384ELb1ELb1ELb0ELb0EEENS1_36VarlenDynamicPersistentTileSchedulerILi192ELi128ELi384ELi128ELb0ELb1ELb1ELb1ELb1ELb1EEEEEEEEEvNT_6ParamsE:
	.zero		3584


//--------------------- .nv.constant0._ZN7cutlass13device_kernelIN5flash11enable_sm90INS1_16FlashAttnFwdSm90INS1_25CollectiveMainloopFwdSm90ILi2EN4cute5tupleIJNS5_1CILi1EEES8_S8_EEENS6_IJNS7_ILi192EEENS7_ILi128EEENS7_ILi64EEEEEELi64ENS_10bfloat16_tEfNS_4arch4Sm90ELb1ELb0ELb0ELb1ELb1ELb1ELb0ELb1ELb1ELb1ELb0ELb0EEENS1_21CollectiveEpilogueFwdINS6_IJSA_SC_SB_EEES9_SE_SG_Li384ELb1ELb1ELb0ELb0EEENS1_36VarlenDynamicPersistentTileSchedulerILi192ELi128ELi384ELi128ELb0ELb1ELb1ELb1ELb1ELb1EEEEEEEEEvNT_6ParamsE --------------------------
	.section	.nv.constant0._ZN7cutlass13device_kernelIN5flash11enable_sm90INS1_16FlashAttnFwdSm90INS1_25CollectiveMainloopFwdSm90ILi2EN4cute5tupleIJNS5_1CILi1EEES8_S8_EEENS6_IJNS7_ILi192EEENS7_ILi128EEENS7_ILi64EEEEEELi64ENS_10bfloat16_tEfNS_4arch4Sm90ELb1ELb0ELb0ELb1ELb1ELb1ELb0ELb1ELb1ELb1ELb0ELb0EEENS1_21CollectiveEpilogueFwdINS6_IJSA_SC_SB_EEES9_SE_SG_Li384ELb1ELb1ELb0ELb0EEENS1_36VarlenDynamicPersistentTileSchedulerILi192ELi128ELi384ELi128ELb0ELb1ELb1ELb1ELb1ELb1EEEEEEEEEvNT_6ParamsE,"a",@progbits
	.sectionflags	@""
	.align	4
.nv.constant0._ZN7cutlass13device_kernelIN5flash11enable_sm90INS1_16FlashAttnFwdSm90INS1_25CollectiveMainloopFwdSm90ILi2EN4cute5tupleIJNS5_1CILi1EEES8_S8_EEENS6_IJNS7_ILi192EEENS7_ILi128EEENS7_ILi64EEEEEELi64ENS_10bfloat16_tEfNS_4arch4Sm90ELb1ELb0ELb0ELb1ELb1ELb1ELb0ELb1ELb1ELb1ELb0ELb0EEENS1_21CollectiveEpilogueFwdINS6_IJSA_SC_SB_EEES9_SE_SG_Li384ELb1ELb1ELb0ELb0EEENS1_36VarlenDynamicPersistentTileSchedulerILi192ELi128ELi384ELi128ELb0ELb1ELb1ELb1ELb1ELb1EEEEEEEEEvNT_6ParamsE:
	.zero		3584


//--------------------- SYMBOLS --------------------------

	.type		.nv.reservedSmem.offset0,@object
	.size		.nv.reservedSmem.offset0,0x4
